	.target	sm_90a

	.elftype	@"ET_EXEC"


//--------------------- .note.nv.tkinfo           --------------------------
	.section	.note.nv.tkinfo,"",@"SHT_NOTE"
	.sectionflags	@"SHF_NOTE_NV_TKINFO"
	.tkinfo
        /*0018*/ 	.word	0x00000002
        /*0030*/ 	.string	""
        /*0030*/ 	.string	"ptxas"
        /*0030*/ 	.string	"Cuda compilation tools, release 13.0, V13.0.88"
        /*0030*/ 	.string	"Build cuda_13.0.r13.0/compiler.36424714_0"
        /*0030*/ 	.string	"-v  -suppress-debug-info  -lineinfo  -arch sm_90a "



//--------------------- .note.nv.cuinfo           --------------------------
	.section	.note.nv.cuinfo,"",@"SHT_NOTE"
	.sectionflags	@"SHF_NOTE_NV_CUINFO"
        /*0018*/ 	.short	0x0002
        /*001a*/ 	.short	0x005a
        /*001c*/ 	.short	0x0082
	.zero		2


//--------------------- .nv.info                  --------------------------
	.section	.nv.info,"",@"SHT_CUDA_INFO"
	.align	4


	//----- nvinfo : EIATTR_REGCOUNT
	.align		4
        /*0000*/ 	.byte	0x04, 0x2f
        /*0002*/ 	.short	(.L_1 - .L_0)
	.align		4
.L_0:
        /*0004*/ 	.word	index@(gluon_wgmma)
        /*0008*/ 	.word	0x000000ff


	//----- nvinfo : EIATTR_FRAME_SIZE
	.align		4
.L_1:
        /*000c*/ 	.byte	0x04, 0x11
        /*000e*/ 	.short	(.L_3 - .L_2)
	.align		4
.L_2:
        /*0010*/ 	.word	index@(gluon_wgmma)
        /*0014*/ 	.word	0x00000270


	//----- nvinfo : EIATTR_MIN_STACK_SIZE
	.align		4
.L_3:
        /*0018*/ 	.byte	0x04, 0x12
        /*001a*/ 	.short	(.L_5 - .L_4)
	.align		4
.L_4:
        /*001c*/ 	.word	index@(gluon_wgmma)
        /*0020*/ 	.word	0x00000270
.L_5:


//--------------------- .nv.compat                --------------------------
	.section	.nv.compat,"",@"SHT_CUDA_COMPAT_INFO"
	.align	4
        /*0000*/ 	.byte	0x02, 0x09, 0x01, 0x00, 0x02, 0x02, 0x04, 0x00, 0x02, 0x05, 0x05, 0x00, 0x03, 0x07, 0x01, 0x01
        /*0010*/ 	.byte	0x02, 0x03, 0x03, 0x00, 0x02, 0x06, 0x01, 0x00, 0x04, 0x0b, 0x08, 0x00, 0x00, 0x00, 0x00, 0x00
        /*0020*/ 	.byte	0x00, 0x00, 0x00, 0x00


//--------------------- .nv.info.gluon_wgmma      --------------------------
	.section	.nv.info.gluon_wgmma,"",@"SHT_CUDA_INFO"
	.sectionflags	@""
	.align	4


	//----- nvinfo : EIATTR_CUDA_API_VERSION
	.align		4
        /*0000*/ 	.byte	0x04, 0x37
        /*0002*/ 	.short	(.L_7 - .L_6)
.L_6:
        /*0004*/ 	.word	0x00000082


	//----- nvinfo : EIATTR_KPARAM_INFO
	.align		4
.L_7:
        /*0008*/ 	.byte	0x04, 0x17
        /*000a*/ 	.short	(.L_9 - .L_8)
.L_8:
        /*000c*/ 	.word	0x00000000
        /*0010*/ 	.short	0x000a
        /*0012*/ 	.short	0x0048
        /*0014*/ 	.byte	0x00, 0xf4, 0x21, 0x00


	//----- nvinfo : EIATTR_KPARAM_INFO
	.align		4
.L_9:
        /*0018*/ 	.byte	0x04, 0x17
        /*001a*/ 	.short	(.L_11 - .L_10)
.L_10:
        /*001c*/ 	.word	0x00000000
        /*0020*/ 	.short	0x0009
        /*0022*/ 	.short	0x0040
        /*0024*/ 	.byte	0x00, 0xf4, 0x21, 0x00


	//----- nvinfo : EIATTR_KPARAM_INFO
	.align		4
.L_11:
        /*0028*/ 	.byte	0x04, 0x17
        /*002a*/ 	.short	(.L_13 - .L_12)
.L_12:
        /*002c*/ 	.word	0x00000000
        /*0030*/ 	.short	0x0008
        /*0032*/ 	.short	0x0038
        /*0034*/ 	.byte	0x00, 0xf0, 0x21, 0x00


	//----- nvinfo : EIATTR_KPARAM_INFO
	.align		4
.L_13:
        /*0038*/ 	.byte	0x04, 0x17
        /*003a*/ 	.short	(.L_15 - .L_14)
.L_14:
        /*003c*/ 	.word	0x00000000
        /*0040*/ 	.short	0x0007
        /*0042*/ 	.short	0x0030
        /*0044*/ 	.byte	0x00, 0xf0, 0x21, 0x00


	//----- nvinfo : EIATTR_KPARAM_INFO
	.align		4
.L_15:
        /*0048*/ 	.byte	0x04, 0x17
        /*004a*/ 	.short	(.L_17 - .L_16)
.L_16:
        /*004c*/ 	.word	0x00000000
        /*0050*/ 	.short	0x0006
        /*0052*/ 	.short	0x0028
        /*0054*/ 	.byte	0x00, 0xf0, 0x21, 0x00


	//----- nvinfo : EIATTR_KPARAM_INFO
	.align		4
.L_17:
        /*0058*/ 	.byte	0x04, 0x17
        /*005a*/ 	.short	(.L_19 - .L_18)
.L_18:
        /*005c*/ 	.word	0x00000000
        /*0060*/ 	.short	0x0005
        /*0062*/ 	.short	0x0020
        /*0064*/ 	.byte	0x00, 0xf0, 0x11, 0x00


	//----- nvinfo : EIATTR_KPARAM_INFO
	.align		4
.L_19:
        /*0068*/ 	.byte	0x04, 0x17
        /*006a*/ 	.short	(.L_21 - .L_20)
.L_20:
        /*006c*/ 	.word	0x00000000
        /*0070*/ 	.short	0x0004
        /*0072*/ 	.short	0x001c
        /*0074*/ 	.byte	0x00, 0xf0, 0x11, 0x00


	//----- nvinfo : EIATTR_KPARAM_INFO
	.align		4
.L_21:
        /*0078*/ 	.byte	0x04, 0x17
        /*007a*/ 	.short	(.L_23 - .L_22)
.L_22:
        /*007c*/ 	.word	0x00000000
        /*0080*/ 	.short	0x0003
        /*0082*/ 	.short	0x0018
        /*0084*/ 	.byte	0x00, 0xf0, 0x11, 0x00


	//----- nvinfo : EIATTR_KPARAM_INFO
	.align		4
.L_23:
        /*0088*/ 	.byte	0x04, 0x17
        /*008a*/ 	.short	(.L_25 - .L_24)
.L_24:
        /*008c*/ 	.word	0x00000000
        /*0090*/ 	.short	0x0002
        /*0092*/ 	.short	0x0010
        /*0094*/ 	.byte	0x00, 0xf4, 0x21, 0x00


	//----- nvinfo : EIATTR_KPARAM_INFO
	.align		4
.L_25:
        /*0098*/ 	.byte	0x04, 0x17
        /*009a*/ 	.short	(.L_27 - .L_26)
.L_26:
        /*009c*/ 	.word	0x00000000
        /*00a0*/ 	.short	0x0001
        /*00a2*/ 	.short	0x0008
        /*00a4*/ 	.byte	0x00, 0xf4, 0x21, 0x00


	//----- nvinfo : EIATTR_KPARAM_INFO
	.align		4
.L_27:
        /*00a8*/ 	.byte	0x04, 0x17
        /*00aa*/ 	.short	(.L_29 - .L_28)
.L_28:
        /*00ac*/ 	.word	0x00000000
        /*00b0*/ 	.short	0x0000
        /*00b2*/ 	.short	0x0000
        /*00b4*/ 	.byte	0x00, 0xf4, 0x21, 0x00


	//----- nvinfo : EIATTR_SPARSE_MMA_MASK
	.align		4
.L_29:
        /*00b8*/ 	.byte	0x03, 0x50
        /*00ba*/ 	.short	0x0000


	//----- nvinfo : EIATTR_MAXREG_COUNT
	.align		4
        /*00bc*/ 	.byte	0x03, 0x1b
        /*00be*/ 	.short	0x00ff


	//----- nvinfo : EIATTR_NUM_BARRIERS
	.align		4
        /*00c0*/ 	.byte	0x02, 0x4c
        /*00c2*/ 	.byte	0x01
	.zero		1


	//----- nvinfo : EIATTR_ANNOTATIONS
	.align		4
        /*00c4*/ 	.byte	0x04, 0x55
        /*00c6*/ 	.short	(.L_31 - .L_30)


	//   ....[0]....
.L_30:
        /*00c8*/ 	.word	0x00000001
        /*00cc*/ 	.byte	0x70, 0x11, 0x00, 0x00, 0x01, 0x00, 0x00, 0x00, 0xb0, 0x11, 0x00, 0x00, 0x01, 0x00, 0x00, 0x00
        /* <DEDUP_REMOVED lines=272> */
        /*11dc*/ 	.byte	0x60, 0x45, 0x00, 0x00, 0x01, 0x00, 0x00, 0x00, 0x70, 0x45, 0x00, 0x00


	//----- nvinfo : EIATTR_MERCURY_ISA_VERSION
	.align		4
.L_31:
        /*11e8*/ 	.byte	0x03, 0x5f
        /*11ea*/ 	.short	0x0101


	//----- nvinfo : EIATTR_INT_WARP_WIDE_INSTR_OFFSETS
	.align		4
        /*11ec*/ 	.byte	0x04, 0x31
        /*11ee*/ 	.short	(.L_33 - .L_32)


	//   ....[0]....
.L_32:
        /*11f0*/ 	.word	0x00001e50


	//   ....[1]....
        /*11f4*/ 	.word	0x00001e70


	//   ....[2]....
        /*11f8*/ 	.word	0x00001e80


	//   ....[3]....
        /*11fc*/ 	.word	0x00001e90


	//   ....[4]....
        /*1200*/ 	.word	0x00001fa0


	//   ....[5]....
        /*1204*/ 	.word	0x00002d70


	//   ....[6]....
        /*1208*/ 	.word	0x00002d80


	//   ....[7]....
        /*120c*/ 	.word	0x00002df0


	//   ....[8]....
        /*1210*/ 	.word	0x00002e00


	//----- nvinfo : EIATTR_COOP_GROUP_MASK_REGIDS
	.align		4
.L_33:
        /*1214*/ 	.byte	0x04, 0x29
        /*1216*/ 	.short	(.L_35 - .L_34)


	//   ....[0]....
.L_34:
        /*1218*/ 	.word	0xffffffff


	//   ....[1]....
        /*121c*/ 	.word	0xffffffff


	//   ....[2]....
        /*1220*/ 	.word	0xffffffff


	//----- nvinfo : EIATTR_COOP_GROUP_INSTR_OFFSETS
	.align		4
.L_35:
        /*1224*/ 	.byte	0x04, 0x28
        /*1226*/ 	.short	(.L_37 - .L_36)


	//   ....[0]....
.L_36:
        /*1228*/ 	.word	0x00000160


	//   ....[1]....
        /*122c*/ 	.word	0x00000710


	//   ....[2]....
        /*1230*/ 	.word	0x00000d00


	//----- nvinfo : EIATTR_MBARRIER_INSTR_OFFSETS
	.align		4
.L_37:
        /*1234*/ 	.byte	0x04, 0x39
        /*1236*/ 	.short	(.L_39 - .L_38)


	//   ....[0]....
.L_38:
        /*1238*/ 	.word	0x00002000
        /*123c*/ 	.word	0x000000ff
        /*1240*/ 	.word	0x00030000
        /*1244*/ 	.short	0x0100
        /*1246*/ 	.byte	0x18
	.zero		1


	//   ....[1]....
        /*1248*/ 	.word	0x00002040
        /*124c*/ 	.word	0x000000ff
        /*1250*/ 	.word	0x00030008
        /*1254*/ 	.short	0x0100
        /*1256*/ 	.byte	0x18
	.zero		1


	//   ....[2]....
        /*1258*/ 	.word	0x00002060
        /*125c*/ 	.word	0x000000ff
        /*1260*/ 	.word	0x00030010
        /*1264*/ 	.short	0x0100
        /*1266*/ 	.byte	0x18
	.zero		1


	//   ....[3]....
        /*1268*/ 	.word	0x00002080
        /*126c*/ 	.word	0x000000ff
        /*1270*/ 	.word	0x00030018
        /*1274*/ 	.short	0x0100
        /*1276*/ 	.byte	0x18
	.zero		1


	//   ....[4]....
        /*1278*/ 	.word	0x00002eb0
        /*127c*/ 	.word	0x000000ff
        /*1280*/ 	.word	0x00030000
        /*1284*/ 	.short	0x010a
        /*1286*/ 	.byte	0x12
	.zero		1


	//   ....[5]....
        /*1288*/ 	.word	0x00003cc0
        /*128c*/ 	.word	0x000000ff
        /*1290*/ 	.word	0x00030000
        /*1294*/ 	.short	0x0108
        /*1296*/ 	.byte	0x18
	.zero		1


	//   ....[6]....
        /*1298*/ 	.word	0x00003d30
        /*129c*/ 	.word	0x000000ff
        /*12a0*/ 	.word	0x00030008
        /*12a4*/ 	.short	0x0108
        /*12a6*/ 	.byte	0x18
	.zero		1


	//   ....[7]....
        /*12a8*/ 	.word	0x00003da0
        /*12ac*/ 	.word	0x000000ff
        /*12b0*/ 	.word	0x00030010
        /*12b4*/ 	.short	0x0108
        /*12b6*/ 	.byte	0x18
	.zero		1


	//   ....[8]....
        /*12b8*/ 	.word	0x000046c0
        /*12bc*/ 	.word	0x000000ff
        /*12c0*/ 	.word	0x00030018
        /*12c4*/ 	.short	0x0108
        /*12c6*/ 	.byte	0x18
	.zero		1


	//   ....[9]....
        /*12c8*/ 	.word	0x00005140
        /*12cc*/ 	.word	0x000000ff
        /*12d0*/ 	.word	0x00030000
        /*12d4*/ 	.short	0x010a
        /*12d6*/ 	.byte	0x12
	.zero		1


	//----- nvinfo : EIATTR_NUM_MBARRIERS
	.align		4
.L_39:
        /*12d8*/ 	.byte	0x03, 0x38
        /*12da*/ 	.short	0x0004


	//----- nvinfo : EIATTR_EXIT_INSTR_OFFSETS
	.align		4
        /*12dc*/ 	.byte	0x04, 0x1c
        /*12de*/ 	.short	(.L_41 - .L_40)


	//   ....[0]....
.L_40:
        /*12e0*/ 	.word	0x00005130


	//----- nvinfo : EIATTR_REQNTID
	.align		4
.L_41:
        /*12e4*/ 	.byte	0x04, 0x10
        /*12e6*/ 	.short	(.L_43 - .L_42)
.L_42:
        /*12e8*/ 	.word	0x00000080
        /*12ec*/ 	.word	0x00000001
        /*12f0*/ 	.word	0x00000001


	//----- nvinfo : EIATTR_CRS_STACK_SIZE
	.align		4
.L_43:
        /*12f4*/ 	.byte	0x04, 0x1e
        /*12f6*/ 	.short	(.L_45 - .L_44)
.L_44:
        /*12f8*/ 	.word	0x00000000


	//----- nvinfo : EIATTR_CBANK_PARAM_SIZE
	.align		4
.L_45:
        /*12fc*/ 	.byte	0x03, 0x19
        /*12fe*/ 	.short	0x0050


	//----- nvinfo : EIATTR_PARAM_CBANK
	.align		4
        /*1300*/ 	.byte	0x04, 0x0a
        /*1302*/ 	.short	(.L_47 - .L_46)
	.align		4
.L_46:
        /*1304*/ 	.word	index@(.nv.constant0.gluon_wgmma)
        /*1308*/ 	.short	0x0210
        /*130a*/ 	.short	0x0050


	//----- nvinfo : EIATTR_SW_WAR
	.align		4
.L_47:
        /*130c*/ 	.byte	0x04, 0x36
        /*130e*/ 	.short	(.L_49 - .L_48)
.L_48:
        /*1310*/ 	.word	0x00000008
.L_49:


//--------------------- .nv.callgraph             --------------------------
	.section	.nv.callgraph,"",@"SHT_CUDA_CALLGRAPH"
	.align	4
	.sectionentsize	8
	.align		4
        /*0000*/ 	.word	0x00000000
	.align		4
        /*0004*/ 	.word	0xffffffff
	.align		4
        /*0008*/ 	.word	0x00000000
	.align		4
        /*000c*/ 	.word	0xfffffffe
	.align		4
        /*0010*/ 	.word	0x00000000
	.align		4
        /*0014*/ 	.word	0xfffffffd
	.align		4
        /*0018*/ 	.word	0x00000000
	.align		4
        /*001c*/ 	.word	0xfffffffc


//--------------------- .text.gluon_wgmma         --------------------------
	.section	.text.gluon_wgmma,"ax",@progbits
	.align	128
        .global         gluon_wgmma
        .type           gluon_wgmma,@function
        .size           gluon_wgmma,(.L_x_52 - gluon_wgmma)
        .other          gluon_wgmma,@"STO_CUDA_ENTRY STV_DEFAULT"
gluon_wgmma:
.text.gluon_wgmma:
[----:B------:R-:W1:Y:S01]  /*0000*/  LDC R1, c[0x0][0x28] ;  /* 0x00000a00ff017b82 */ /* 0x000e620000000800 */
[----:B------:R-:W2:Y:S07]  /*0010*/  S2R R3, SR_TID.X ;  /* 0x0000000000037919 */ /* 0x000eae0000002100 */
[----:B------:R-:W3:Y:S01]  /*0020*/  S2UR UR4, SR_CgaCtaId ;  /* 0x00000000000479c3 */ /* 0x000ee20000008800 */
[----:B------:R-:W-:Y:S01]  /*0030*/  UMOV UR24, 0x400 ;  /* 0x0000040000187882 */ /* 0x000fe20000000000 */
[----:B------:R-:W-:Y:S01]  /*0040*/  ULDC UR6, c[0x0][0xc] ;  /* 0x0000030000067ab9 */ /* 0x000fe20000000800 */
[----:B------:R-:W-:Y:S01]  /*0050*/  ULDC.64 UR30, c[0x0][0x250] ;  /* 0x00009400001e7ab9 */ /* 0x000fe20000000a00 */
[----:B------:R-:W-:Y:S01]  /*0060*/  BSSY B0, `(.L_x_0) ;  /* 0x0000020000007945 */ /* 0x000fe20003800000 */
[----:B-1----:R-:W-:-:S03]  /*0070*/  VIADD R1, R1, 0xfffffd90 ;  /* 0xfffffd9001017836 */ /* 0x002fc60000000000 */
[----:B------:R-:W1:Y:S08]  /*0080*/  LDC R6, c[0x0][0x228] ;  /* 0x00008a00ff067b82 */ /* 0x000e700000000800 */
[----:B------:R-:W4:Y:S08]  /*0090*/  LDC R13, c[0x0][0x230] ;  /* 0x00008c00ff0d7b82 */ /* 0x000f300000000800 */
[----:B------:R-:W-:Y:S01]  /*00a0*/  S2UR UR25, SR_CTAID.Y ;  /* 0x00000000001979c3 */ /* 0x000fe20000002600 */
[----:B---3--:R-:W-:-:S03]  /*00b0*/  ULEA UR24, UR4, UR24, 0x18 ;  /* 0x0000001804187291 */ /* 0x008fc6000f8ec03f */
[----:B------:R-:W-:Y:S01]  /*00c0*/  ULDC UR4, c[0x0][0x10] ;  /* 0x0000040000047ab9 */ /* 0x000fe20000000800 */
[----:B--2---:R-:W-:-:S03]  /*00d0*/  LOP3.LUT R2, R3, 0x7f, RZ, 0xc0, !PT ;  /* 0x0000007f03027812 */ /* 0x004fc600078ec0ff */
[----:B------:R-:W2:Y:S01]  /*00e0*/  S2UR UR5, SR_CTAID.Z ;  /* 0x00000000000579c3 */ /* 0x000ea20000002700 */
[----:B-1----:R-:W-:Y:S01]  /*00f0*/  VIADD R6, R6, 0xffffffff ;  /* 0xffffffff06067836 */ /* 0x002fe20000000000 */
[C---:B------:R-:W-:Y:S02]  /*0100*/  ISETP.GE.U32.AND P0, PT, R2.reuse, 0x20, PT ;  /* 0x000000200200780c */ /* 0x040fe40003f06070 */
[C---:B------:R-:W-:Y:S02]  /*0110*/  ISETP.NE.U32.AND P2, PT, R2.reuse, RZ, PT ;  /* 0x000000ff0200720c */ /* 0x040fe40003f45070 */
[----:B------:R-:W-:Y:S02]  /*0120*/  LEA R12, R2, UR24, 0x2 ;  /* 0x00000018020c7c11 */ /* 0x000fe4000f8e10ff */
[----:B------:R-:W1:Y:S01]  /*0130*/  S2UR UR40, SR_CTAID.X ;  /* 0x00000000002879c3 */ /* 0x000e620000002500 */
[----:B----4-:R-:W-:-:S06]  /*0140*/  VIADD R9, R13, 0xffffffff ;  /* 0xffffffff0d097836 */ /* 0x010fcc0000000000 */
[----:B------:R3:W-:Y:S01]  /*0150*/  @!P0 STS [R12], RZ ;  /* 0x000000ff0c008388 */ /* 0x0007e20000000800 */
[----:B------:R-:W-:-:S03]  /*0160*/  NOP ;  /* 0x0000000000007918 */ /* 0x000fc60000000000 */
[----:B------:R3:W-:Y:S01]  /*0170*/  @!P2 STS [UR24+0x24], R6 ;  /* 0x00002406ff00a988 */ /* 0x0007e20008000818 */
[----:B--2---:R-:W-:-:S03]  /*0180*/  UIMAD UR4, UR5, UR4, UR25 ;  /* 0x00000004050472a4 */ /* 0x004fc6000f8e0219 */
[----:B------:R3:W-:Y:S01]  /*0190*/  @!P2 STS [UR24+0x20], R9 ;  /* 0x00002009ff00a988 */ /* 0x0007e20008000818 */
[----:B-1----:R-:W-:-:S04]  /*01a0*/  UIMAD UR4, UR4, UR6, UR40 ;  /* 0x00000006040472a4 */ /* 0x002fc8000f8e0228 */
[----:B------:R-:W-:-:S03]  /*01b0*/  UIMAD UR5, UR4, 0x180, URZ ;  /* 0x00000180040578a4 */ /* 0x000fc6000f8e023f */
[----:B------:R-:W-:Y:S01]  /*01c0*/  UMOV UR4, URZ ;  /* 0x0000003f00047c82 */ /* 0x000fe20008000000 */
[----:B------:R-:W-:-:S04]  /*01d0*/  UIADD3 UR26, UP0, UR5, UR30, URZ ;  /* 0x0000001e051a7290 */ /* 0x000fc8000ff1e03f */
[----:B------:R-:W-:Y:S01]  /*01e0*/  ULEA.HI.X.SX32 UR27, UR5, UR31, 0x1, UP0 ;  /* 0x0000001f051b7291 */ /* 0x000fe200080f0e3f */
[----:B---3--:R-:W-:Y:S11]  /*01f0*/  @P2 BRA `(.L_x_1) ;  /* 0x0000000000182947 */ /* 0x008ff60003800000 */
[----:B------:R-:W1:Y:S01]  /*0200*/  LDS R0, [UR24+0x8] ;  /* 0x00000818ff007984 */ /* 0x000e620008000800 */
[----:B------:R-:W2:Y:S01]  /*0210*/  LDC.64 R10, c[0x0][0x210] ;  /* 0x00008400ff0a7b82 */ /* 0x000ea20000000a00 */
[----:B------:R-:W-:Y:S02]  /*0220*/  IMAD.MOV.U32 R5, RZ, RZ, 0x70 ;  /* 0x00000070ff057424 */ /* 0x000fe400078e00ff */
[----:B--2---:R2:W-:Y:S03]  /*0230*/  STS.64 [UR24], R10 ;  /* 0x0000000aff007988 */ /* 0x0045e60008000a18 */
[----:B-1----:R-:W-:-:S05]  /*0240*/  LOP3.LUT R0, R0, 0x10, R5, 0xd8, !PT ;  /* 0x0000001000007812 */ /* 0x002fca00078ed805 */
[----:B------:R2:W-:Y:S02]  /*0250*/  STS [UR24+0x8], R0 ;  /* 0x00000800ff007988 */ /* 0x0005e40008000818 */
.L_x_1:
[----:B------:R-:W-:Y:S05]  /*0260*/  BSYNC B0 ;  /* 0x0000000000007941 */ /* 0x000fea0003800000 */
.L_x_0:
[----:B------:R-:W-:Y:S04]  /*0270*/  BSSY B0, `(.L_x_2) ;  /* 0x000000a000007945 */ /* 0x000fe80003800000 */
[----:B------:R-:W-:Y:S05]  /*0280*/  @P2 BRA `(.L_x_3) ;  /* 0x0000000000202947 */ /* 0x000fea0003800000 */
[----:B--2---:R-:W1:Y:S01]  /*0290*/  LDS R0, [UR24+0x34] ;  /* 0x00003418ff007984 */ /* 0x004e620008000800 */
[----:B------:R-:W-:Y:S02]  /*02a0*/  IMAD.MOV.U32 R5, RZ, RZ, 0x3f000000 ;  /* 0x3f000000ff057424 */ /* 0x000fe400078e00ff */
[----:B------:R-:W-:Y:S01]  /*02b0*/  @!P2 IMAD.MOV.U32 R4, RZ, RZ, 0x7f ;  /* 0x0000007fff04a424 */ /* 0x000fe200078e00ff */
[----:B------:R-:W2:Y:S02]  /*02c0*/  @!P2 LDS R7, [UR24+0x38] ;  /* 0x00003818ff07a984 */ /* 0x000ea40008000800 */
[----:B-1----:R-:W-:Y:S02]  /*02d0*/  LOP3.LUT R0, R0, 0xff000000, R5, 0xb8, !PT ;  /* 0xff00000000007812 */ /* 0x002fe400078eb805 */
[----:B--2---:R-:W-:-:S03]  /*02e0*/  @!P2 LOP3.LUT R4, R7, 0xff, R4, 0xb8, !PT ;  /* 0x000000ff0704a812 */ /* 0x004fc600078eb804 */
[----:B------:R1:W-:Y:S04]  /*02f0*/  STS [UR24+0x34], R0 ;  /* 0x00003400ff007988 */ /* 0x0003e80008000818 */
[----:B------:R1:W-:Y:S02]  /*0300*/  @!P2 STS [UR24+0x38], R4 ;  /* 0x00003804ff00a988 */ /* 0x0003e40008000818 */
.L_x_3:
[----:B------:R-:W-:Y:S05]  /*0310*/  BSYNC B0 ;  /* 0x0000000000007941 */ /* 0x000fea0003800000 */
.L_x_2:
[----:B------:R-:W-:Y:S04]  /*0320*/  BSSY B0, `(.L_x_4) ;  /* 0x000000e000007945 */ /* 0x000fe80003800000 */
[----:B------:R-:W-:Y:S05]  /*0330*/  @P2 BRA `(.L_x_5) ;  /* 0x0000000000302947 */ /* 0x000fea0003800000 */
[----:B-1----:R-:W1:Y:S01]  /*0340*/  LDS R4, [UR24+0x34] ;  /* 0x00003418ff047984 */ /* 0x002e620008000800 */
[----:B--2---:R-:W2:Y:S03]  /*0350*/  LDC.64 R10, c[0x0][0x238] ;  /* 0x00008e00ff0a7b82 */ /* 0x004ea60000000a00 */
[----:B------:R-:W3:Y:S01]  /*0360*/  LDS R0, [UR24+0x1c] ;  /* 0x00001c18ff007984 */ /* 0x000ee20008000800 */
[C---:B--2---:R-:W-:Y:S01]  /*0370*/  SHF.L.U64.HI R8, R10.reuse, 0x1, R11 ;  /* 0x000000010a087819 */ /* 0x044fe2000001020b */
[----:B------:R-:W-:-:S03]  /*0380*/  IMAD.SHL.U32 R5, R10, 0x2, RZ ;  /* 0x000000020a057824 */ /* 0x000fc600078e00ff */
[--C-:B------:R-:W-:Y:S02]  /*0390*/  SHF.R.U32.HI R7, RZ, 0x4, R8.reuse ;  /* 0x00000004ff077819 */ /* 0x100fe40000011608 */
[----:B------:R-:W-:-:S05]  /*03a0*/  SHF.R.U64 R5, R5, 0x4, R8 ;  /* 0x0000000405057819 */ /* 0x000fca0000001208 */
[----:B------:R4:W-:Y:S01]  /*03b0*/  STS [UR24+0xc], R5 ;  /* 0x00000c05ff007988 */ /* 0x0009e20008000818 */
[----:B-1----:R-:W-:Y:S02]  /*03c0*/  LOP3.LUT R4, R4, 0x7, RZ, 0xb8, !PT ;  /* 0x0000000704047812 */ /* 0x002fe400078eb8ff */
[----:B---3--:R-:W-:-:S03]  /*03d0*/  LOP3.LUT R0, R0, 0xf, R7, 0xb8, !PT ;  /* 0x0000000f00007812 */ /* 0x008fc600078eb807 */
[----:B------:R4:W-:Y:S04]  /*03e0*/  STS [UR24+0x34], R4 ;  /* 0x00003404ff007988 */ /* 0x0009e80008000818 */
[----:B------:R4:W-:Y:S02]  /*03f0*/  STS [UR24+0x1c], R0 ;  /* 0x00001c00ff007988 */ /* 0x0009e40008000818 */
.L_x_5:
[----:B------:R-:W-:Y:S05]  /*0400*/  BSYNC B0 ;  /* 0x0000000000007941 */ /* 0x000fea0003800000 */
.L_x_4:
[----:B------:R-:W-:Y:S04]  /*0410*/  BSSY B1, `(.L_x_6) ;  /* 0x000001a000017945 */ /* 0x000fe80003800000 */
[----:B------:R-:W-:Y:S04]  /*0420*/  BSSY B0, `(.L_x_7) ;  /* 0x0000015000007945 */ /* 0x000fe80003800000 */
[----:B------:R-:W-:Y:S05]  /*0430*/  @P2 BRA `(.L_x_8) ;  /* 0x0000000000202947 */ /* 0x000fea0003800000 */
[----:B-12-4-:R-:W1:Y:S02]  /*0440*/  LDS R0, [UR24+0x34] ;  /* 0x00003418ff007984 */ /* 0x016e640008000800 */
[----:B-1----:R-:W-:-:S05]  /*0450*/  LOP3.LUT R0, R0, 0x38, RZ, 0xb8, !PT ;  /* 0x0000003800007812 */ /* 0x002fca00078eb8ff */
[----:B------:R1:W-:Y:S01]  /*0460*/  STS [UR24+0x34], R0 ;  /* 0x00003400ff007988 */ /* 0x0003e20008000818 */
[----:B------:R-:W-:Y:S05]  /*0470*/  @P2 BRA `(.L_x_9) ;  /* 0x0000000000202947 */ /* 0x000fea0003800000 */
[----:B-1----:R-:W1:Y:S01]  /*0480*/  LDS R0, [UR24+0x8] ;  /* 0x00000818ff007984 */ /* 0x002e620008000800 */
[----:B------:R-:W-:-:S05]  /*0490*/  IMAD.MOV.U32 R5, RZ, RZ, 0x780 ;  /* 0x00000780ff057424 */ /* 0x000fca00078e00ff */
[----:B-1----:R-:W-:-:S05]  /*04a0*/  LOP3.LUT R0, R0, 0x500, R5, 0xd8, !PT ;  /* 0x0000050000007812 */ /* 0x002fca00078ed805 */
[----:B------:R3:W-:Y:S02]  /*04b0*/  STS [UR24+0x8], R0 ;  /* 0x00000800ff007988 */ /* 0x0007e40008000818 */
.L_x_8:
[----:B------:R-:W-:Y:S05]  /*04c0*/  @P2 BRA `(.L_x_10) ;  /* 0x0000000000282947 */ /* 0x000fea0003800000 */
[----:B-1234-:R-:W1:Y:S02]  /*04d0*/  LDS R0, [UR24+0x8] ;  /* 0x00000818ff007984 */ /* 0x01ee640008000800 */
[----:B-1----:R-:W-:-:S05]  /*04e0*/  LOP3.LUT R0, R0, 0x1800, RZ, 0xb8, !PT ;  /* 0x0000180000007812 */ /* 0x002fca00078eb8ff */
[----:B------:R2:W-:Y:S02]  /*04f0*/  STS [UR24+0x8], R0 ;  /* 0x00000800ff007988 */ /* 0x0005e40008000818 */
.L_x_9:
[----:B------:R-:W-:Y:S05]  /*0500*/  @P2 BREAK B0 ;  /* 0x0000000000002942 */ /* 0x000fea0003800000 */
[----:B------:R-:W-:Y:S05]  /*0510*/  @P2 BRA `(.L_x_11) ;  /* 0x0000000000242947 */ /* 0x000fea0003800000 */
[----:B------:R-:W3:Y:S01]  /*0520*/  LDS R5, [UR24+0x8] ;  /* 0x00000818ff057984 */ /* 0x000ee20008000800 */
[----:B-12---:R-:W-:-:S05]  /*0530*/  IMAD.MOV.U32 R0, RZ, RZ, 0x6000 ;  /* 0x00006000ff007424 */ /* 0x006fca00078e00ff */
[----:B---3--:R-:W-:-:S04]  /*0540*/  LOP3.LUT R0, R5, 0x6000, R0, 0xd8, !PT ;  /* 0x0000600005007812 */ /* 0x008fc800078ed800 */
[----:B------:R-:W-:-:S05]  /*0550*/  LOP3.LUT R0, R0, 0x400000, RZ, 0xb8, !PT ;  /* 0x0040000000007812 */ /* 0x000fca00078eb8ff */
[----:B------:R1:W-:Y:S02]  /*0560*/  STS [UR24+0x8], R0 ;  /* 0x00000800ff007988 */ /* 0x0003e40008000818 */
.L_x_10:
[----:B------:R-:W-:Y:S05]  /*0570*/  BSYNC B0 ;  /* 0x0000000000007941 */ /* 0x000fea0003800000 */
.L_x_7:
[----:B-1234-:R-:W1:Y:S02]  /*0580*/  @!P2 LDS R0, [UR24+0x8] ;  /* 0x00000818ff00a984 */ /* 0x01ee640008000800 */
[----:B-1----:R-:W-:-:S05]  /*0590*/  @!P2 LOP3.LUT R0, R0, 0x8000, RZ, 0xb8, !PT ;  /* 0x000080000000a812 */ /* 0x002fca00078eb8ff */
[----:B------:R3:W-:Y:S02]  /*05a0*/  @!P2 STS [UR24+0x8], R0 ;  /* 0x00000800ff00a988 */ /* 0x0007e40008000818 */
.L_x_11:
[----:B------:R-:W-:Y:S05]  /*05b0*/  BSYNC B1 ;  /* 0x0000000000017941 */ /* 0x000fea0003800000 */
.L_x_6:
[----:B------:R-:W-:Y:S05]  /*05c0*/  WARPSYNC.ALL ;  /* 0x0000000000007948 */ /* 0x000fea0003800000 */
[----:B------:R-:W-:Y:S05]  /*05d0*/  @P0 BRA `(.L_x_12) ;  /* 0x0000000000280947 */ /* 0x000fea0003800000 */
[----:B-123--:R-:W1:Y:S01]  /*05e0*/  S2R R0, SR_LANEID ;  /* 0x0000000000007919 */ /* 0x00ee620000000000 */
[----:B------:R-:W-:Y:S05]  /*05f0*/  WARPSYNC.ALL ;  /* 0x0000000000007948 */ /* 0x000fea0003800000 */
[----:B-1----:R-:W-:-:S05]  /*0600*/  IMAD.SHL.U32 R0, R0, 0x4, RZ ;  /* 0x0000000400007824 */ /* 0x002fca00078e00ff */
[----:B------:R-:W1:Y:S01]  /*0610*/  LDS R7, [R0+UR24] ;  /* 0x0000001800077984 */ /* 0x000e620008000800 */
[----:B------:R-:W-:-:S05]  /*0620*/  IADD3 R4, P1, R0, UR26, RZ ;  /* 0x0000001a00047c10 */ /* 0x000fca000ff3e0ff */
[----:B------:R-:W-:-:S05]  /*0630*/  IMAD.X R5, RZ, RZ, UR27, P1 ;  /* 0x0000001bff057e24 */ /* 0x000fca00088e06ff */
[----:B-1----:R4:W5:Y:S01]  /*0640*/  ATOMG.E.EXCH.STRONG.GPU PT, RZ, [R4], R7 ;  /* 0x0000000704ff73a8 */ /* 0x00296200041ee100 */
[----:B------:R-:W-:-:S04]  /*0650*/  DEPBAR {5,4,3,2,1,0} ;  /* 0x0000003f0000791a */ /* 0x000fc80000000000 */
[----:B------:R4:W-:Y:S01]  /*0660*/  UTMACCTL.IV [UR26] ;  /* 0x000000001a0079b9 */ /* 0x0009e20008000000 */
[----:B------:R-:W-:Y:S01]  /*0670*/  NOP ;  /* 0x0000000000007918 */ /* 0x000fe20000000000 */
.L_x_12:
[----:B------:R-:W-:Y:S05]  /*0680*/  @P0 BRA `(.L_x_13) ;  /* 0x00000000000c0947 */ /* 0x000fea0003800000 */
[----:B------:R0:W-:Y:S01]  /*0690*/  UTMACMDFLUSH ;  /* 0x00000000000079b7 */ /* 0x0001e20000000000 */
[----:B------:R-:W-:Y:S05]  /*06a0*/  @P0 BRA `(.L_x_13) ;  /* 0x0000000000040947 */ /* 0x000fea0003800000 */
[----:B------:R-:W-:-:S04]  /*06b0*/  DEPBAR.LE SB0, 0x0 ;  /* 0x000080000000791a */ /* 0x000fc80000000000 */
.L_x_13:
[----:B------:R-:W-:Y:S05]  /*06c0*/  WARPSYNC.ALL ;  /* 0x0000000000007948 */ /* 0x000fea0003800000 */
[----:B-----5:R-:W-:Y:S06]  /*06d0*/  BAR.SYNC.DEFER_BLOCKING 0x0 ;  /* 0x0000000000007b1d */ /* 0x020fec0000010000 */
[----:B------:R-:W-:Y:S02]  /*06e0*/  BSSY B1, `(.L_x_14) ;  /* 0x000000b000017945 */ /* 0x000fe40003800000 */
[----:B------:R-:W-:Y:S06]  /*06f0*/  BAR.SYNC.DEFER_BLOCKING 0x0 ;  /* 0x0000000000007b1d */ /* 0x000fec0000010000 */
[----:B------:R1:W-:Y:S01]  /*0700*/  @!P0 STS [R12], RZ ;  /* 0x000000ff0c008388 */ /* 0x0003e20000000800 */
[----:B------:R-:W-:Y:S01]  /*0710*/  NOP ;  /* 0x0000000000007918 */ /* 0x000fe20000000000 */
[----:B------:R-:W-:Y:S05]  /*0720*/  @P2 BRA `(.L_x_15) ;  /* 0x0000000000182947 */ /* 0x000fea0003800000 */
[----:B-123--:R-:W1:Y:S01]  /*0730*/  LDS R0, [UR24+0x8] ;  /* 0x00000818ff007984 */ /* 0x00ee620008000800 */
[----:B------:R-:W2:Y:S01]  /*0740*/  LDC.64 R10, c[0x0][0x218] ;  /* 0x00008600ff0a7b82 */ /* 0x000ea20000000a00 */
[----:B----4-:R-:W-:Y:S02]  /*0750*/  IMAD.MOV.U32 R5, RZ, RZ, 0x70 ;  /* 0x00000070ff057424 */ /* 0x010fe400078e00ff */
[----:B--2---:R2:W-:Y:S03]  /*0760*/  STS.64 [UR24], R10 ;  /* 0x0000000aff007988 */ /* 0x0045e60008000a18 */
[----:B-1----:R-:W-:-:S05]  /*0770*/  LOP3.LUT R0, R0, 0x10, R5, 0xd8, !PT ;  /* 0x0000001000007812 */ /* 0x002fca00078ed805 */
[----:B------:R2:W-:Y:S02]  /*0780*/  STS [UR24+0x8], R0 ;  /* 0x00000800ff007988 */ /* 0x0005e40008000818 */
.L_x_15:
[----:B----4-:R-:W-:Y:S05]  /*0790*/  BSYNC B1 ;  /* 0x0000000000017941 */ /* 0x010fea0003800000 */
.L_x_14:
[----:B------:R-:W-:Y:S04]  /*07a0*/  BSSY B2, `(.L_x_16) ;  /* 0x000000f000027945 */ /* 0x000fe80003800000 */
[----:B------:R-:W-:Y:S04]  /*07b0*/  BSSY B1, `(.L_x_17) ;  /* 0x000000c000017945 */ /* 0x000fe80003800000 */
[----:B------:R-:W-:Y:S05]  /*07c0*/  @P2 BRA `(.L_x_18) ;  /* 0x0000000000282947 */ /* 0x000fea0003800000 */
[----:B-123--:R-:W1:Y:S01]  /*07d0*/  LDS R0, [UR24+0x34] ;  /* 0x00003418ff007984 */ /* 0x00ee620008000800 */
[----:B------:R-:W-:Y:S01]  /*07e0*/  IMAD.MOV.U32 R5, RZ, RZ, 0x3f000000 ;  /* 0x3f000000ff057424 */ /* 0x000fe200078e00ff */
[----:B------:R-:W-:Y:S05]  /*07f0*/  @P2 BREAK B1 ;  /* 0x0000000000012942 */ /* 0x000fea0003800000 */
[----:B-1----:R-:W-:-:S05]  /*0800*/  LOP3.LUT R0, R0, 0xff000000, R5, 0xb8, !PT ;  /* 0xff00000000007812 */ /* 0x002fca00078eb805 */
[----:B------:R1:W-:Y:S01]  /*0810*/  STS [UR24+0x34], R0 ;  /* 0x00003400ff007988 */ /* 0x0003e20008000818 */
[----:B------:R-:W-:Y:S05]  /*0820*/  @P2 BRA `(.L_x_19) ;  /* 0x0000000000182947 */ /* 0x000fea0003800000 */
[----:B------:R-:W2:Y:S01]  /*0830*/  LDS R5, [UR24+0x38] ;  /* 0x00003818ff057984 */ /* 0x000ea20008000800 */
[----:B-1----:R-:W-:-:S05]  /*0840*/  IMAD.MOV.U32 R0, RZ, RZ, 0xff ;  /* 0x000000ffff007424 */ /* 0x002fca00078e00ff */
[----:B--2---:R-:W-:-:S05]  /*0850*/  LOP3.LUT R0, R5, 0xff, R0, 0xb8, !PT ;  /* 0x000000ff05007812 */ /* 0x004fca00078eb800 */
[----:B------:R4:W-:Y:S02]  /*0860*/  STS [UR24+0x38], R0 ;  /* 0x00003800ff007988 */ /* 0x0009e40008000818 */
.L_x_18:
[----:B------:R-:W-:Y:S05]  /*0870*/  BSYNC B1 ;  /* 0x0000000000017941 */ /* 0x000fea0003800000 */
.L_x_17:
[----:B------:R1:W-:Y:S02]  /*0880*/  @!P2 STS [UR24+0x20], R9 ;  /* 0x00002009ff00a988 */ /* 0x0003e40008000818 */
.L_x_19:
[----:B------:R-:W-:Y:S05]  /*0890*/  BSYNC B2 ;  /* 0x0000000000027941 */ /* 0x000fea0003800000 */
.L_x_16:
[----:B------:R-:W-:Y:S05]  /*08a0*/  WARPSYNC.ALL ;  /* 0x0000000000007948 */ /* 0x000fea0003800000 */
[----:B-1234-:R-:W1:Y:S01]  /*08b0*/  LDC R0, c[0x0][0x22c] ;  /* 0x00008b00ff007b82 */ /* 0x01ee620000000800 */
[----:B------:R-:W-:Y:S01]  /*08c0*/  BSSY B2, `(.L_x_20) ;  /* 0x0000010000027945 */ /* 0x000fe20003800000 */
[----:B-1----:R-:W-:-:S05]  /*08d0*/  VIADD R0, R0, 0xffffffff ;  /* 0xffffffff00007836 */ /* 0x002fca0000000000 */
[----:B------:R1:W-:Y:S01]  /*08e0*/  @!P2 STS [UR24+0x24], R0 ;  /* 0x00002400ff00a988 */ /* 0x0003e20008000818 */
[----:B------:R-:W-:Y:S05]  /*08f0*/  @P2 BRA `(.L_x_21) ;  /* 0x0000000000302947 */ /* 0x000fea0003800000 */
[----:B------:R-:W2:Y:S01]  /*0900*/  LDS R5, [UR24+0x34] ;  /* 0x00003418ff057984 */ /* 0x000ea20008000800 */
[----:B------:R-:W3:Y:S03]  /*0910*/  LDC.64 R10, c[0x0][0x240] ;  /* 0x00009000ff0a7b82 */ /* 0x000ee60000000a00 */
[----:B------:R-:W4:Y:S01]  /*0920*/  LDS R4, [UR24+0x1c] ;  /* 0x00001c18ff047984 */ /* 0x000f220008000800 */
[C---:B---3--:R-:W-:Y:S01]  /*0930*/  SHF.L.U64.HI R8, R10.reuse, 0x1, R11 ;  /* 0x000000010a087819 */ /* 0x048fe2000001020b */
[----:B------:R-:W-:-:S03]  /*0940*/  IMAD.SHL.U32 R7, R10, 0x2, RZ ;  /* 0x000000020a077824 */ /* 0x000fc600078e00ff */
[--C-:B------:R-:W-:Y:S02]  /*0950*/  SHF.R.U32.HI R9, RZ, 0x4, R8.reuse ;  /* 0x00000004ff097819 */ /* 0x100fe40000011608 */
[----:B------:R-:W-:-:S05]  /*0960*/  SHF.R.U64 R7, R7, 0x4, R8 ;  /* 0x0000000407077819 */ /* 0x000fca0000001208 */
[----:B------:R3:W-:Y:S01]  /*0970*/  STS [UR24+0xc], R7 ;  /* 0x00000c07ff007988 */ /* 0x0007e20008000818 */
[----:B--2---:R-:W-:Y:S02]  /*0980*/  LOP3.LUT R5, R5, 0x7, RZ, 0xb8, !PT ;  /* 0x0000000705057812 */ /* 0x004fe400078eb8ff */
[----:B----4-:R-:W-:-:S03]  /*0990*/  LOP3.LUT R4, R4, 0xf, R9, 0xb8, !PT ;  /* 0x0000000f04047812 */ /* 0x010fc600078eb809 */
[----:B------:R3:W-:Y:S04]  /*09a0*/  STS [UR24+0x34], R5 ;  /* 0x00003405ff007988 */ /* 0x0007e80008000818 */
[----:B------:R3:W-:Y:S02]  /*09b0*/  STS [UR24+0x1c], R4 ;  /* 0x00001c04ff007988 */ /* 0x0007e40008000818 */
.L_x_21:
[----:B------:R-:W-:Y:S05]  /*09c0*/  BSYNC B2 ;  /* 0x0000000000027941 */ /* 0x000fea0003800000 */
.L_x_20:
[----:B------:R-:W-:Y:S04]  /*09d0*/  BSSY B3, `(.L_x_22) ;  /* 0x000001a000037945 */ /* 0x000fe80003800000 */
[----:B------:R-:W-:Y:S04]  /*09e0*/  BSSY B2, `(.L_x_23) ;  /* 0x0000015000027945 */ /* 0x000fe80003800000 */
[----:B------:R-:W-:Y:S05]  /*09f0*/  @P2 BRA `(.L_x_24) ;  /* 0x0000000000202947 */ /* 0x000fea0003800000 */
[----:B---3--:R-:W2:Y:S02]  /*0a00*/  LDS R4, [UR24+0x34] ;  /* 0x00003418ff047984 */ /* 0x008ea40008000800 */
[----:B--2---:R-:W-:-:S05]  /*0a10*/  LOP3.LUT R4, R4, 0x38, RZ, 0xb8, !PT ;  /* 0x0000003804047812 */ /* 0x004fca00078eb8ff */
[----:B------:R2:W-:Y:S01]  /*0a20*/  STS [UR24+0x34], R4 ;  /* 0x00003404ff007988 */ /* 0x0005e20008000818 */
[----:B------:R-:W-:Y:S05]  /*0a30*/  @P2 BRA `(.L_x_25) ;  /* 0x0000000000202947 */ /* 0x000fea0003800000 */
[----:B--2---:R-:W2:Y:S01]  /*0a40*/  LDS R4, [UR24+0x8] ;  /* 0x00000818ff047984 */ /* 0x004ea20008000800 */
[----:B------:R-:W-:-:S05]  /*0a50*/  IMAD.MOV.U32 R5, RZ, RZ, 0x780 ;  /* 0x00000780ff057424 */ /* 0x000fca00078e00ff */
[----:B--2---:R-:W-:-:S05]  /*0a60*/  LOP3.LUT R4, R4, 0x500, R5, 0xd8, !PT ;  /* 0x0000050004047812 */ /* 0x004fca00078ed805 */
[----:B------:R2:W-:Y:S02]  /*0a70*/  STS [UR24+0x8], R4 ;  /* 0x00000804ff007988 */ /* 0x0005e40008000818 */
.L_x_24:
[----:B------:R-:W-:Y:S05]  /*0a80*/  @P2 BRA `(.L_x_26) ;  /* 0x0000000000282947 */ /* 0x000fea0003800000 */
[----:B--23--:R-:W2:Y:S02]  /*0a90*/  LDS R4, [UR24+0x8] ;  /* 0x00000818ff047984 */ /* 0x00cea40008000800 */
[----:B--2---:R-:W-:-:S05]  /*0aa0*/  LOP3.LUT R4, R4, 0x1800, RZ, 0xb8, !PT ;  /* 0x0000180004047812 */ /* 0x004fca00078eb8ff */
[----:B------:R3:W-:Y:S02]  /*0ab0*/  STS [UR24+0x8], R4 ;  /* 0x00000804ff007988 */ /* 0x0007e40008000818 */
.L_x_25:
[----:B------:R-:W-:Y:S05]  /*0ac0*/  @P2 BREAK B2 ;  /* 0x0000000000022942 */ /* 0x000fea0003800000 */
[----:B------:R-:W-:Y:S05]  /*0ad0*/  @P2 BRA `(.L_x_27) ;  /* 0x0000000000242947 */ /* 0x000fea0003800000 */
[----:B--23--:R-:W2:Y:S01]  /*0ae0*/  LDS R4, [UR24+0x8] ;  /* 0x00000818ff047984 */ /* 0x00cea20008000800 */
[----:B------:R-:W-:-:S05]  /*0af0*/  IMAD.MOV.U32 R5, RZ, RZ, 0x6000 ;  /* 0x00006000ff057424 */ /* 0x000fca00078e00ff */
[----:B--2---:R-:W-:-:S04]  /*0b00*/  LOP3.LUT R4, R4, 0x6000, R5, 0xd8, !PT ;  /* 0x0000600004047812 */ /* 0x004fc800078ed805 */
[----:B------:R-:W-:-:S05]  /*0b10*/  LOP3.LUT R4, R4, 0x400000, RZ, 0xb8, !PT ;  /* 0x0040000004047812 */ /* 0x000fca00078eb8ff */
[----:B------:R4:W-:Y:S02]  /*0b20*/  STS [UR24+0x8], R4 ;  /* 0x00000804ff007988 */ /* 0x0009e40008000818 */
.L_x_26:
[----:B------:R-:W-:Y:S05]  /*0b30*/  BSYNC B2 ;  /* 0x0000000000027941 */ /* 0x000fea0003800000 */
.L_x_23:
[----:B--234-:R-:W2:Y:S02]  /*0b40*/  @!P2 LDS R4, [UR24+0x8] ;  /* 0x00000818ff04a984 */ /* 0x01cea40008000800 */
[----:B--2---:R-:W-:-:S05]  /*0b50*/  @!P2 LOP3.LUT R4, R4, 0x8000, RZ, 0xb8, !PT ;  /* 0x000080000404a812 */ /* 0x004fca00078eb8ff */
[----:B------:R4:W-:Y:S02]  /*0b60*/  @!P2 STS [UR24+0x8], R4 ;  /* 0x00000804ff00a988 */ /* 0x0009e40008000818 */
.L_x_27:
[----:B------:R-:W-:Y:S05]  /*0b70*/  BSYNC B3 ;  /* 0x0000000000037941 */ /* 0x000fea0003800000 */
.L_x_22:
[----:B------:R-:W-:Y:S05]  /*0b80*/  WARPSYNC.ALL ;  /* 0x0000000000007948 */ /* 0x000fea0003800000 */
[----:B------:R-:W-:-:S04]  /*0b90*/  UIADD3 UR29, UR5, 0x80, URZ ;  /* 0x00000080051d7890 */ /* 0x000fc8000fffe03f */
[----:B------:R-:W-:-:S04]  /*0ba0*/  UIADD3 UR28, UP0, UR29, UR30, URZ ;  /* 0x0000001e1d1c7290 */ /* 0x000fc8000ff1e03f */
[----:B------:R-:W-:Y:S01]  /*0bb0*/  ULEA.HI.X.SX32 UR29, UR29, UR31, 0x1, UP0 ;  /* 0x0000001f1d1d7291 */ /* 0x000fe200080f0e3f */
[----:B------:R-:W-:Y:S11]  /*0bc0*/  @P0 BRA `(.L_x_28) ;  /* 0x0000000000280947 */ /* 0x000ff60003800000 */
[----:B--234-:R-:W2:Y:S01]  /*0bd0*/  S2R R4, SR_LANEID ;  /* 0x0000000000047919 */ /* 0x01cea20000000000 */
[----:B------:R-:W-:Y:S05]  /*0be0*/  WARPSYNC.ALL ;  /* 0x0000000000007948 */ /* 0x000fea0003800000 */
[----:B--2---:R-:W-:-:S05]  /*0bf0*/  IMAD.SHL.U32 R8, R4, 0x4, RZ ;  /* 0x0000000404087824 */ /* 0x004fca00078e00ff */
[----:B------:R-:W2:Y:S01]  /*0c00*/  LDS R7, [R8+UR24] ;  /* 0x0000001808077984 */ /* 0x000ea20008000800 */
[----:B------:R-:W-:-:S05]  /*0c10*/  IADD3 R4, P1, R8, UR28, RZ ;  /* 0x0000001c08047c10 */ /* 0x000fca000ff3e0ff */
[----:B------:R-:W-:-:S05]  /*0c20*/  IMAD.X R5, RZ, RZ, UR29, P1 ;  /* 0x0000001dff057e24 */ /* 0x000fca00088e06ff */
[----:B--2---:R2:W5:Y:S01]  /*0c30*/  ATOMG.E.EXCH.STRONG.GPU PT, RZ, [R4], R7 ;  /* 0x0000000704ff73a8 */ /* 0x00456200041ee100 */
[----:B------:R-:W-:-:S04]  /*0c40*/  DEPBAR {5,4,3,2,1,0} ;  /* 0x0000003f0000791a */ /* 0x000fc80000000000 */
[----:B------:R2:W-:Y:S01]  /*0c50*/  UTMACCTL.IV [UR28] ;  /* 0x000000001c0079b9 */ /* 0x0005e20008000000 */
[----:B------:R-:W-:Y:S01]  /*0c60*/  NOP ;  /* 0x0000000000007918 */ /* 0x000fe20000000000 */
.L_x_28:
[----:B------:R-:W-:Y:S05]  /*0c70*/  @P0 BRA `(.L_x_29) ;  /* 0x00000000000c0947 */ /* 0x000fea0003800000 */
[----:B------:R0:W-:Y:S01]  /*0c80*/  UTMACMDFLUSH ;  /* 0x00000000000079b7 */ /* 0x0001e20000000000 */
[----:B------:R-:W-:Y:S05]  /*0c90*/  @P0 BRA `(.L_x_29) ;  /* 0x0000000000040947 */ /* 0x000fea0003800000 */
[----:B------:R-:W-:-:S04]  /*0ca0*/  DEPBAR.LE SB0, 0x0 ;  /* 0x000080000000791a */ /* 0x000fc80000000000 */
.L_x_29:
[----:B------:R-:W-:Y:S05]  /*0cb0*/  WARPSYNC.ALL ;  /* 0x0000000000007948 */ /* 0x000fea0003800000 */
[----:B-----5:R-:W-:Y:S06]  /*0cc0*/  BAR.SYNC.DEFER_BLOCKING 0x0 ;  /* 0x0000000000007b1d */ /* 0x020fec0000010000 */
[----:B------:R-:W-:Y:S02]  /*0cd0*/  BSSY B3, `(.L_x_30) ;  /* 0x000000b000037945 */ /* 0x000fe40003800000 */
[----:B------:R-:W-:Y:S06]  /*0ce0*/  BAR.SYNC.DEFER_BLOCKING 0x0 ;  /* 0x0000000000007b1d */ /* 0x000fec0000010000 */
[----:B------:R1:W-:Y:S01]  /*0cf0*/  @!P0 STS [R12], RZ ;  /* 0x000000ff0c008388 */ /* 0x0003e20000000800 */
[----:B------:R-:W-:Y:S01]  /*0d00*/  NOP ;  /* 0x0000000000007918 */ /* 0x000fe20000000000 */
[----:B------:R-:W-:Y:S05]  /*0d10*/  @P2 BRA `(.L_x_31) ;  /* 0x0000000000182947 */ /* 0x000fea0003800000 */
[----:B--234-:R-:W2:Y:S01]  /*0d20*/  LDS R4, [UR24+0x8] ;  /* 0x00000818ff047984 */ /* 0x01cea20008000800 */
[----:B------:R-:W3:Y:S01]  /*0d30*/  LDC.64 R8, c[0x0][0x220] ;  /* 0x00008800ff087b82 */ /* 0x000ee20000000a00 */
[----:B------:R-:W-:Y:S02]  /*0d40*/  IMAD.MOV.U32 R5, RZ, RZ, 0x70 ;  /* 0x00000070ff057424 */ /* 0x000fe400078e00ff */
[----:B---3--:R3:W-:Y:S03]  /*0d50*/  STS.64 [UR24], R8 ;  /* 0x00000008ff007988 */ /* 0x0087e60008000a18 */
[----:B--2---:R-:W-:-:S05]  /*0d60*/  LOP3.LUT R4, R4, 0x10, R5, 0xd8, !PT ;  /* 0x0000001004047812 */ /* 0x004fca00078ed805 */
[----:B------:R3:W-:Y:S02]  /*0d70*/  STS [UR24+0x8], R4 ;  /* 0x00000804ff007988 */ /* 0x0007e40008000818 */
.L_x_31:
[----:B--2---:R-:W-:Y:S05]  /*0d80*/  BSYNC B3 ;  /* 0x0000000000037941 */ /* 0x004fea0003800000 */
.L_x_30:
[----:B------:R-:W-:Y:S04]  /*0d90*/  BSSY B4, `(.L_x_32) ;  /* 0x0000011000047945 */ /* 0x000fe80003800000 */
[----:B------:R-:W-:Y:S04]  /*0da0*/  BSSY B3, `(.L_x_33) ;  /* 0x000000e000037945 */ /* 0x000fe80003800000 */
[----:B------:R-:W-:Y:S05]  /*0db0*/  @P2 BRA `(.L_x_34) ;  /* 0x0000000000242947 */ /* 0x000fea0003800000 */
[----:B---34-:R-:W2:Y:S01]  /*0dc0*/  LDS R4, [UR24+0x34] ;  /* 0x00003418ff047984 */ /* 0x018ea20008000800 */
[----:B------:R-:W-:-:S05]  /*0dd0*/  IMAD.MOV.U32 R5, RZ, RZ, 0x3f000000 ;  /* 0x3f000000ff057424 */ /* 0x000fca00078e00ff */
[----:B--2---:R-:W-:-:S05]  /*0de0*/  LOP3.LUT R4, R4, 0xff000000, R5, 0xb8, !PT ;  /* 0xff00000004047812 */ /* 0x004fca00078eb805 */
[----:B------:R2:W-:Y:S01]  /*0df0*/  STS [UR24+0x34], R4 ;  /* 0x00003404ff007988 */ /* 0x0005e20008000818 */
[----:B------:R-:W-:Y:S05]  /*0e00*/  @P2 BRA `(.L_x_35) ;  /* 0x00000000001c2947 */ /* 0x000fea0003800000 */
[----:B--2---:R-:W2:Y:S01]  /*0e10*/  LDS R4, [UR24+0x38] ;  /* 0x00003818ff047984 */ /* 0x004ea20008000800 */
[----:B------:R-:W-:-:S05]  /*0e20*/  IMAD.MOV.U32 R5, RZ, RZ, 0x7f ;  /* 0x0000007fff057424 */ /* 0x000fca00078e00ff */
[----:B--2---:R-:W-:-:S05]  /*0e30*/  LOP3.LUT R4, R4, 0xff, R5, 0xb8, !PT ;  /* 0x000000ff04047812 */ /* 0x004fca00078eb805 */
[----:B------:R2:W-:Y:S02]  /*0e40*/  STS [UR24+0x38], R4 ;  /* 0x00003804ff007988 */ /* 0x0005e40008000818 */
.L_x_34:
[----:B------:R-:W-:Y:S05]  /*0e50*/  @P2 BREAK B3 ;  /* 0x0000000000032942 */ /* 0x000fea0003800000 */
[----:B------:R-:W-:Y:S05]  /*0e60*/  @P2 BRA `(.L_x_36) ;  /* 0x00000000000c2947 */ /* 0x000fea0003800000 */
[----:B------:R1:W-:Y:S02]  /*0e70*/  STS [UR24+0x20], R0 ;  /* 0x00002000ff007988 */ /* 0x0003e40008000818 */
.L_x_35:
[----:B------:R-:W-:Y:S05]  /*0e80*/  BSYNC B3 ;  /* 0x0000000000037941 */ /* 0x000fea0003800000 */
.L_x_33:
[----:B------:R1:W-:Y:S02]  /*0e90*/  @!P2 STS [UR24+0x24], R6 ;  /* 0x00002406ff00a988 */ /* 0x0003e40008000818 */
.L_x_36:
[----:B------:R-:W-:Y:S05]  /*0ea0*/  BSYNC B4 ;  /* 0x0000000000047941 */ /* 0x000fea0003800000 */
.L_x_32:
[----:B------:R-:W-:Y:S05]  /*0eb0*/  WARPSYNC.ALL ;  /* 0x0000000000007948 */ /* 0x000fea0003800000 */
[----:B------:R-:W-:Y:S04]  /*0ec0*/  BSSY B4, `(.L_x_37) ;  /* 0x000000e000047945 */ /* 0x000fe80003800000 */
[----:B------:R-:W-:Y:S05]  /*0ed0*/  @P2 BRA `(.L_x_38) ;  /* 0x0000000000302947 */ /* 0x000fea0003800000 */
[----:B--234-:R-:W2:Y:S01]  /*0ee0*/  LDS R4, [UR24+0x34] ;  /* 0x00003418ff047984 */ /* 0x01cea20008000800 */
[----:B------:R-:W3:Y:S03]  /*0ef0*/  LDC.64 R8, c[0x0][0x248] ;  /* 0x00009200ff087b82 */ /* 0x000ee60000000a00 */
[----:B-1----:R-:W1:Y:S01]  /*0f00*/  LDS R0, [UR24+0x1c] ;  /* 0x00001c18ff007984 */ /* 0x002e620008000800 */
[C---:B---3--:R-:W-:Y:S01]  /*0f10*/  SHF.L.U64.HI R6, R8.reuse, 0x1, R9 ;  /* 0x0000000108067819 */ /* 0x048fe20000010209 */
[----:B------:R-:W-:-:S03]  /*0f20*/  IMAD.SHL.U32 R5, R8, 0x2, RZ ;  /* 0x0000000208057824 */ /* 0x000fc600078e00ff */
[--C-:B------:R-:W-:Y:S02]  /*0f30*/  SHF.R.U32.HI R7, RZ, 0x4, R6.reuse ;  /* 0x00000004ff077819 */ /* 0x100fe40000011606 */
[----:B------:R-:W-:-:S05]  /*0f40*/  SHF.R.U64 R5, R5, 0x4, R6 ;  /* 0x0000000405057819 */ /* 0x000fca0000001206 */
[----:B------:R3:W-:Y:S01]  /*0f50*/  STS [UR24+0xc], R5 ;  /* 0x00000c05ff007988 */ /* 0x0007e20008000818 */
[----:B--2---:R-:W-:Y:S02]  /*0f60*/  LOP3.LUT R4, R4, 0x7, RZ, 0xb8, !PT ;  /* 0x0000000704047812 */ /* 0x004fe400078eb8ff */
[----:B-1----:R-:W-:-:S03]  /*0f70*/  LOP3.LUT R0, R0, 0xf, R7, 0xb8, !PT ;  /* 0x0000000f00007812 */ /* 0x002fc600078eb807 */
[----:B------:R3:W-:Y:S04]  /*0f80*/  STS [UR24+0x34], R4 ;  /* 0x00003404ff007988 */ /* 0x0007e80008000818 */
[----:B------:R3:W-:Y:S02]  /*0f90*/  STS [UR24+0x1c], R0 ;  /* 0x00001c00ff007988 */ /* 0x0007e40008000818 */
.L_x_38:
[----:B------:R-:W-:Y:S05]  /*0fa0*/  BSYNC B4 ;  /* 0x0000000000047941 */ /* 0x000fea0003800000 */
.L_x_37:
[----:B------:R-:W-:Y:S04]  /*0fb0*/  BSSY B4, `(.L_x_39) ;  /* 0x000001a000047945 */ /* 0x000fe80003800000 */
[----:B------:R-:W-:Y:S04]  /*0fc0*/  BSSY B5, `(.L_x_40) ;  /* 0x0000015000057945 */ /* 0x000fe80003800000 */
[----:B------:R-:W-:Y:S05]  /*0fd0*/  @P2 BRA `(.L_x_41) ;  /* 0x0000000000202947 */ /* 0x000fea0003800000 */
[----:B-1-3--:R-:W1:Y:S02]  /*0fe0*/  LDS R0, [UR24+0x34] ;  /* 0x00003418ff007984 */ /* 0x00ae640008000800 */
[----:B-1----:R-:W-:-:S05]  /*0ff0*/  LOP3.LUT R0, R0, 0x38, RZ, 0xb8, !PT ;  /* 0x0000003800007812 */ /* 0x002fca00078eb8ff */
[----:B------:R1:W-:Y:S01]  /*1000*/  STS [UR24+0x34], R0 ;  /* 0x00003400ff007988 */ /* 0x0003e20008000818 */
[----:B------:R-:W-:Y:S05]  /*1010*/  @P2 BRA `(.L_x_42) ;  /* 0x0000000000202947 */ /* 0x000fea0003800000 */
[----:B-1----:R-:W1:Y:S01]  /*1020*/  LDS R0, [UR24+0x8] ;  /* 0x00000818ff007984 */ /* 0x002e620008000800 */
[----:B------:R-:W-:-:S05]  /*1030*/  IMAD.MOV.U32 R5, RZ, RZ, 0x780 ;  /* 0x00000780ff057424 */ /* 0x000fca00078e00ff */
[----:B-1----:R-:W-:-:S05]  /*1040*/  LOP3.LUT R0, R0, 0x500, R5, 0xd8, !PT ;  /* 0x0000050000007812 */ /* 0x002fca00078ed805 */
[----:B------:R1:W-:Y:S02]  /*1050*/  STS [UR24+0x8], R0 ;  /* 0x00000800ff007988 */ /* 0x0003e40008000818 */
.L_x_41:
[----:B------:R-:W-:Y:S05]  /*1060*/  @P2 BRA `(.L_x_43) ;  /* 0x0000000000282947 */ /* 0x000fea0003800000 */
[----:B-1-3--:R-:W1:Y:S02]  /*1070*/  LDS R0, [UR24+0x8] ;  /* 0x00000818ff007984 */ /* 0x00ae640008000800 */
[----:B-1----:R-:W-:-:S05]  /*1080*/  LOP3.LUT R0, R0, 0x1800, RZ, 0xb8, !PT ;  /* 0x0000180000007812 */ /* 0x002fca00078eb8ff */
[----:B------:R3:W-:Y:S02]  /*1090*/  STS [UR24+0x8], R0 ;  /* 0x00000800ff007988 */ /* 0x0007e40008000818 */
.L_x_42:
[----:B------:R-:W-:Y:S05]  /*10a0*/  @P2 BREAK B5 ;  /* 0x0000000000052942 */ /* 0x000fea0003800000 */
[----:B------:R-:W-:Y:S05]  /*10b0*/  @P2 BRA `(.L_x_44) ;  /* 0x0000000000242947 */ /* 0x000fea0003800000 */
[----:B-1-3--:R-:W1:Y:S01]  /*10c0*/  LDS R0, [UR24+0x8] ;  /* 0x00000818ff007984 */ /* 0x00ae620008000800 */
[----:B------:R-:W-:-:S05]  /*10d0*/  IMAD.MOV.U32 R5, RZ, RZ, 0x6000 ;  /* 0x00006000ff057424 */ /* 0x000fca00078e00ff */
[----:B-1----:R-:W-:-:S04]  /*10e0*/  LOP3.LUT R0, R0, 0x6000, R5, 0xd8, !PT ;  /* 0x0000600000007812 */ /* 0x002fc800078ed805 */
[----:B------:R-:W-:-:S05]  /*10f0*/  LOP3.LUT R0, R0, 0x400000, RZ, 0xb8, !PT ;  /* 0x0040000000007812 */ /* 0x000fca00078eb8ff */
[----:B------:R1:W-:Y:S02]  /*1100*/  STS [UR24+0x8], R0 ;  /* 0x00000800ff007988 */ /* 0x0003e40008000818 */
.L_x_43:
[----:B------:R-:W-:Y:S05]  /*1110*/  BSYNC B5 ;  /* 0x0000000000057941 */ /* 0x000fea0003800000 */
.L_x_40:
[----:B-1-3--:R-:W1:Y:S02]  /*1120*/  @!P2 LDS R0, [UR24+0x8] ;  /* 0x00000818ff00a984 */ /* 0x00ae640008000800 */
[----:B-1----:R-:W-:-:S05]  /*1130*/  @!P2 LOP3.LUT R0, R0, 0x8000, RZ, 0xb8, !PT ;  /* 0x000080000000a812 */ /* 0x002fca00078eb8ff */
[----:B------:R1:W-:Y:S02]  /*1140*/  @!P2 STS [UR24+0x8], R0 ;  /* 0x00000800ff00a988 */ /* 0x0003e40008000818 */
.L_x_44:
[----:B------:R-:W-:Y:S05]  /*1150*/  BSYNC B4 ;  /* 0x0000000000047941 */ /* 0x000fea0003800000 */
.L_x_39:
[----:B------:R-:W-:Y:S05]  /*1160*/  WARPSYNC.ALL ;  /* 0x0000000000007948 */ /* 0x000fea0003800000 */
[----:B------:R1:W-:Y:S01]  /*1170*/  STL [R1], RZ ;  /* 0x000000ff01007387 */ /* 0x0003e20000100800 */
[----:B------:R-:W-:Y:S01]  /*1180*/  UIADD3 UR5, UR5, 0x100, URZ ;  /* 0x0000010005057890 */ /* 0x000fe2000fffe03f */
[----:B------:R-:W-:Y:S02]  /*1190*/  ISETP.GE.AND P1, PT, R13, 0x1, PT ;  /* 0x000000010d00780c */ /* 0x000fe40003f26270 */
[----:B------:R-:W-:Y:S01]  /*11a0*/  CS2R R24, SRZ ;  /* 0x0000000000187805 */ /* 0x000fe2000001ff00 */
[----:B------:R1:W-:Y:S01]  /*11b0*/  STL [R1+0x4], RZ ;  /* 0x000004ff01007387 */ /* 0x0003e20000100800 */
[----:B------:R-:W-:Y:S01]  /*11c0*/  UIADD3 UR30, UP0, UR5, UR30, URZ ;  /* 0x0000001e051e7290 */ /* 0x000fe2000ff1e03f */
[----:B------:R-:W-:-:S02]  /*11d0*/  CS2R R26, SRZ ;  /* 0x00000000001a7805 */ /* 0x000fc4000001ff00 */
[----:B------:R-:W-:Y:S01]  /*11e0*/  CS2R R28, SRZ ;  /* 0x00000000001c7805 */ /* 0x000fe2000001ff00 */
[----:B------:R1:W-:Y:S01]  /*11f0*/  STL [R1+0x8], RZ ;  /* 0x000008ff01007387 */ /* 0x0003e20000100800 */
[----:B------:R-:W-:Y:S01]  /*1200*/  ULEA.HI.X.SX32 UR31, UR5, UR31, 0x1, UP0 ;  /* 0x0000001f051f7291 */ /* 0x000fe200080f0e3f */
[----:B------:R-:W-:Y:S02]  /*1210*/  CS2R R30, SRZ ;  /* 0x00000000001e7805 */ /* 0x000fe4000001ff00 */
[----:B------:R-:W-:Y:S01]  /*1220*/  CS2R R32, SRZ ;  /* 0x0000000000207805 */ /* 0x000fe2000001ff00 */
[----:B------:R1:W-:Y:S01]  /*1230*/  STL [R1+0xc], RZ ;  /* 0x00000cff01007387 */ /* 0x0003e20000100800 */
[----:B------:R-:W-:Y:S02]  /*1240*/  CS2R R34, SRZ ;  /* 0x0000000000227805 */ /* 0x000fe4000001ff00 */
[----:B------:R-:W-:Y:S02]  /*1250*/  CS2R R36, SRZ ;  /* 0x0000000000247805 */ /* 0x000fe4000001ff00 */
[----:B------:R-:W-:Y:S01]  /*1260*/  CS2R R38, SRZ ;  /* 0x0000000000267805 */ /* 0x000fe2000001ff00 */
[----:B------:R1:W-:Y:S01]  /*1270*/  STL [R1+0x10], RZ ;  /* 0x000010ff01007387 */ /* 0x0003e20000100800 */
[----:B------:R-:W-:-:S02]  /*1280*/  CS2R R40, SRZ ;  /* 0x0000000000287805 */ /* 0x000fc4000001ff00 */
        /* <DEDUP_REMOVED lines=55> */
[----:B------:R-:W-:Y:S01]  /*1600*/  CS2R R124, SRZ ;  /* 0x00000000007c7805 */ /* 0x000fe2000001ff00 */
[----:B------:R-:W-:-:S02]  /*1610*/  IMAD.MOV.U32 R126, RZ, RZ, RZ ;  /* 0x000000ffff7e7224 */ /* 0x000fc400078e00ff */
[----:B------:R1:W-:Y:S04]  /*1620*/  STL [R1+0x4c], RZ ;  /* 0x00004cff01007387 */ /* 0x0003e80000100800 */
        /* <DEDUP_REMOVED lines=107> */
[----:B------:R1:W-:Y:S01]  /*1ce0*/  STL [R1+0x1fc], RZ ;  /* 0x0001fcff01007387 */ /* 0x0003e20000100800 */
[----:B------:R-:W-:Y:S05]  /*1cf0*/  @P0 BRA `(.L_x_45) ;  /* 0x0000000000280947 */ /* 0x000fea0003800000 */
[----:B-1-3--:R-:W1:Y:S01]  /*1d00*/  S2R R0, SR_LANEID ;  /* 0x0000000000007919 */ /* 0x00ae620000000000 */
[----:B------:R-:W-:Y:S05]  /*1d10*/  WARPSYNC.ALL ;  /* 0x0000000000007948 */ /* 0x000fea0003800000 */
[----:B-1----:R-:W-:-:S05]  /*1d20*/  IMAD.SHL.U32 R0, R0, 0x4, RZ ;  /* 0x0000000400007824 */ /* 0x002fca00078e00ff */
[----:B------:R-:W1:Y:S01]  /*1d30*/  LDS R7, [R0+UR24] ;  /* 0x0000001800077984 */ /* 0x000e620008000800 */
[----:B--2-4-:R-:W-:-:S05]  /*1d40*/  IADD3 R4, P3, R0, UR30, RZ ;  /* 0x0000001e00047c10 */ /* 0x014fca000ff7e0ff */
[----:B------:R-:W-:-:S05]  /*1d50*/  IMAD.X R5, RZ, RZ, UR31, P3 ;  /* 0x0000001fff057e24 */ /* 0x000fca00098e06ff */
[----:B-1----:R1:W5:Y:S01]  /*1d60*/  ATOMG.E.EXCH.STRONG.GPU PT, RZ, [R4], R7 ;  /* 0x0000000704ff73a8 */ /* 0x00236200041ee100 */
[----:B------:R-:W-:-:S04]  /*1d70*/  DEPBAR {5,4,3,2,1,0} ;  /* 0x0000003f0000791a */ /* 0x000fc80000000000 */
[----:B------:R1:W-:Y:S01]  /*1d80*/  UTMACCTL.IV [UR30] ;  /* 0x000000001e0079b9 */ /* 0x0003e20008000000 */
[----:B------:R-:W-:Y:S01]  /*1d90*/  NOP ;  /* 0x0000000000007918 */ /* 0x000fe20000000000 */
.L_x_45:
[----:B------:R-:W-:Y:S05]  /*1da0*/  @P0 BRA `(.L_x_46) ;  /* 0x00000000000c0947 */ /* 0x000fea0003800000 */
[----:B------:R0:W-:Y:S01]  /*1db0*/  UTMACMDFLUSH ;  /* 0x00000000000079b7 */ /* 0x0001e20000000000 */
[----:B------:R-:W-:Y:S05]  /*1dc0*/  @P0 BRA `(.L_x_46) ;  /* 0x0000000000040947 */ /* 0x000fea0003800000 */
[----:B------:R-:W-:-:S04]  /*1dd0*/  DEPBAR.LE SB0, 0x0 ;  /* 0x000080000000791a */ /* 0x000fc80000000000 */
.L_x_46:
[----:B------:R-:W-:Y:S05]  /*1de0*/  WARPSYNC.ALL ;  /* 0x0000000000007948 */ /* 0x000fea0003800000 */
[----:B-----5:R-:W-:Y:S01]  /*1df0*/  BAR.SYNC.DEFER_BLOCKING 0x0 ;  /* 0x0000000000007b1d */ /* 0x020fe20000010000 */
[----:B------:R-:W-:Y:S01]  /*1e00*/  USHF.L.U32 UR11, UR25, 0x8, URZ ;  /* 0x00000008190b7899 */ /* 0x000fe2000800063f */
[----:B------:R-:W-:Y:S01]  /*1e10*/  IMAD.MOV.U32 R127, RZ, RZ, RZ ;  /* 0x000000ffff7f7224 */ /* 0x000fe200078e00ff */
[----:B------:R-:W-:Y:S01]  /*1e20*/  USHF.L.U32 UR15, UR40, 0x7, URZ ;  /* 0x00000007280f7899 */ /* 0x000fe2000800063f */
[----:B------:R-:W-:Y:S02]  /*1e30*/  CS2R R128, SRZ ;  /* 0x0000000000807805 */ /* 0x000fe4000001ff00 */
[----:B------:R-:W-:Y:S01]  /*1e40*/  CS2R R130, SRZ ;  /* 0x0000000000827805 */ /* 0x000fe2000001ff00 */
[----:B------:R-:W-:Y:S01]  /*1e50*/  VOTEU.ALL UP3, P2 ;  /* 0x00000000003f7886 */ /* 0x000fe20001060000 */
[----:B------:R-:W-:Y:S01]  /*1e60*/  UMOV UR6, 0x1 ;  /* 0x0000000100067882 */ /* 0x000fe20000000000 */
[----:B------:R-:W-:Y:S01]  /*1e70*/  VOTEU.ALL UP2, P2 ;  /* 0x00000000003f7886 */ /* 0x000fe20001040000 */
[----:B------:R-:W-:Y:S01]  /*1e80*/  VOTEU.ALL UP1, P2 ;  /* 0x00000000003f7886 */ /* 0x000fe20001020000 */
[----:B------:R-:W-:Y:S01]  /*1e90*/  VOTEU.ALL UP0, P2 ;  /* 0x00000000003f7886 */ /* 0x000fe20001000000 */
[----:B------:R-:W-:-:S04]  /*1ea0*/  @!UP3 UIADD3 UR8, -UR6, 0x100000, URZ ;  /* 0x001000000608b890 */ /* 0x000fc8000fffe13f */
[----:B------:R-:W-:Y:S02]  /*1eb0*/  @!UP3 USHF.L.U32 UR9, UR8, 0xb, URZ ;  /* 0x0000000b0809b899 */ /* 0x000fe4000800063f */
[----:B------:R-:W-:Y:S01]  /*1ec0*/  @!UP3 USHF.L.U32 UR8, UR8, 0x1, URZ ;  /* 0x000000010808b899 */ /* 0x000fe2000800063f */
[----:B------:R-:W-:Y:S01]  /*1ed0*/  CS2R R132, SRZ ;  /* 0x0000000000847805 */ /* 0x000fe2000001ff00 */
        /* <DEDUP_REMOVED lines=12> */
[----:B------:R-:W-:Y:S01]  /*1fa0*/  VOTEU.ALL UP3, P2 ;  /* 0x00000000003f7886 */ /* 0x000fe20001060000 */
[----:B------:R-:W-:Y:S02]  /*1fb0*/  CS2R R140, SRZ ;  /* 0x00000000008c7805 */ /* 0x000fe4000001ff00 */
[----:B------:R-:W-:Y:S02]  /*1fc0*/  CS2R R142, SRZ ;  /* 0x00000000008e7805 */ /* 0x000fe4000001ff00 */
[----:B------:R-:W-:Y:S02]  /*1fd0*/  CS2R R144, SRZ ;  /* 0x0000000000907805 */ /* 0x000fe4000001ff00 */
[----:B------:R-:W-:Y:S01]  /*1fe0*/  CS2R R146, SRZ ;  /* 0x0000000000927805 */ /* 0x000fe2000001ff00 */
[----:B------:R-:W2:Y:S02]  /*1ff0*/  FENCE.VIEW.ASYNC.S ;  /* 0x00000000000073c6 */ /* 0x000ea40000000000 */
[----:B--2---:R2:W3:Y:S02]  /*2000*/  @!UP2 SYNCS.EXCH.64 URZ, [UR24+0x30000], UR8 ;  /* 0x03000008183fa5b2 */ /* 0x0044e40008000100 */
[----:B---3--:R-:W-:Y:S01]  /*2010*/  BAR.SYNC.DEFER_BLOCKING 0x0 ;  /* 0x0000000000007b1d */ /* 0x008fe20000010000 */
[----:B------:R-:W-:-:S02]  /*2020*/  CS2R R148, SRZ ;  /* 0x0000000000947805 */ /* 0x000fc4000001ff00 */
[----:B------:R-:W-:-:S03]  /*2030*/  CS2R R150, SRZ ;  /* 0x0000000000967805 */ /* 0x000fc6000001ff00 */
[----:B------:R2:W3:Y:S02]  /*2040*/  @!UP1 SYNCS.EXCH.64 URZ, [UR24+0x30008], UR12 ;  /* 0x0300080c183f95b2 */ /* 0x0004e40008000100 */
[----:B---3--:R-:W-:Y:S06]  /*2050*/  BAR.SYNC.DEFER_BLOCKING 0x0 ;  /* 0x0000000000007b1d */ /* 0x008fec0000010000 */
[----:B------:R2:W3:Y:S02]  /*2060*/  @!UP0 SYNCS.EXCH.64 URZ, [UR24+0x30010], UR16 ;  /* 0x03001010183f85b2 */ /* 0x0004e40008000100 */
[----:B---3--:R-:W-:Y:S06]  /*2070*/  BAR.SYNC.DEFER_BLOCKING 0x0 ;  /* 0x0000000000007b1d */ /* 0x008fec0000010000 */
[----:B------:R2:W3:Y:S02]  /*2080*/  @!UP3 SYNCS.EXCH.64 URZ, [UR24+0x30018], UR6 ;  /* 0x03001806183fb5b2 */ /* 0x0004e40008000100 */
[----:B--2---:R-:W-:Y:S05]  /*2090*/  @!P1 BRA `(.L_x_47) ;  /* 0x0000001800f09947 */ /* 0x004fea0003800000 */
[----:B------:R2:W-:Y:S01]  /*20a0*/  STL [R1], RZ ;  /* 0x000000ff01007387 */ /* 0x0005e20000100800 */
[----:B------:R-:W-:Y:S02]  /*20b0*/  CS2R R24, SRZ ;  /* 0x0000000000187805 */ /* 0x000fe4000001ff00 */
        /* <DEDUP_REMOVED lines=83> */
[----:B------:R-:W-:Y:S01]  /*25f0*/  CS2R R150, SRZ ;  /* 0x0000000000967805 */ /* 0x000fe2000001ff00 */
[----:B------:R-:W-:Y:S01]  /*2600*/  UMOV UR5, URZ ;  /* 0x0000003f00057c82 */ /* 0x000fe20008000000 */
[----:B------:R-:W-:Y:S01]  /*2610*/  UMOV UR14, URZ ;  /* 0x0000003f000e7c82 */ /* 0x000fe20008000000 */
        /* <DEDUP_REMOVED lines=105> */
[----:B------:R2:W-:Y:S02]  /*2cb0*/  STL [R1+0x1fc], RZ ;  /* 0x0001fcff01007387 */ /* 0x0005e40000100800 */
.L_x_49:
[----:B---3--:R-:W-:Y:S01]  /*2cc0*/  BAR.SYNC.DEFER_BLOCKING 0x0 ;  /* 0x0000000000007b1d */ /* 0x008fe20000010000 */
[----:B------:R-:W-:Y:S01]  /*2cd0*/  ULEA UR18, UR5, UR24, 0x3 ;  /* 0x0000001805127291 */ /* 0x000fe2000f8e183f */
[----:B-1----:R-:W-:Y:S01]  /*2ce0*/  @!P2 IMAD.MOV.U32 R0, RZ, RZ, 0xc000 ;  /* 0x0000c000ff00a424 */ /* 0x002fe200078e00ff */
[----:B------:R-:W-:Y:S01]  /*2cf0*/  ELECT P0, URZ, PT ;  /* 0x00000000003f782f */ /* 0x000fe20003800000 */
[----:B------:R-:W-:-:S03]  /*2d00*/  ULEA UR12, UR5, UR24, 0xe ;  /* 0x00000018050c7291 */ /* 0x000fc6000f8e703f */
[----:B------:R-:W-:Y:S02]  /*2d10*/  ISETP.LT.U32.AND P0, PT, R2, 0x20, P0 ;  /* 0x000000200200780c */ /* 0x000fe40000701070 */
[----:B------:R-:W-:Y:S01]  /*2d20*/  ELECT P1, URZ, PT ;  /* 0x00000000003f782f */ /* 0x000fe20003820000 */
[----:B------:R-:W-:-:S03]  /*2d30*/  UIADD3 UR12, UR12, 0x20000, URZ ;  /* 0x000200000c0c7890 */ /* 0x000fc6000fffe03f */
[----:B------:R-:W-:Y:S01]  /*2d40*/  ISETP.LT.U32.AND P1, PT, R2, 0x20, P1 ;  /* 0x000000200200780c */ /* 0x000fe20000f21070 */
[----:B------:R-:W-:Y:S01]  /*2d50*/  ULEA UR8, UR5, UR24, 0xf ;  /* 0x0000001805087291 */ /* 0x000fe2000f8e783f */
[----:B------:R-:W-:-:S05]  /*2d60*/  UMOV UR10, UR14 ;  /* 0x0000000e000a7c82 */ /* 0x000fca0008000000 */
[----:B------:R-:W-:Y:S01]  /*2d70*/  VOTEU.ANY UP0, P0 ;  /* 0x00000000003f7886 */ /* 0x000fe20000000100 */
[----:B------:R-:W-:Y:S01]  /*2d80*/  VOTEU.ANY UP2, P0 ;  /* 0x00000000003f7886 */ /* 0x000fe20000040100 */
[----:B------:R1:W-:Y:S03]  /*2d90*/  @!P2 SYNCS.ARRIVE.TRANS64 RZ, [UR18+0x30000], R0 ;  /* 0x03000000ffffa9a7 */ /* 0x0003e60008000012 */
[----:B------:R-:W-:Y:S01]  /*2da0*/  @UP0 UIADD3 UR13, UR18, 0x30000, URZ ;  /* 0x00030000120d0890 */ /* 0x000fe2000fffe03f */
[----:B------:R-:W-:Y:S01]  /*2db0*/  @UP0 UMOV UR6, UR26 ;  /* 0x0000001a00060c82 */ /* 0x000fe20008000000 */
[----:B------:R-:W-:Y:S01]  /*2dc0*/  @UP0 UMOV UR7, UR27 ;  /* 0x0000001b00070c82 */ /* 0x000fe20008000000 */
[----:B------:R-:W-:Y:S01]  /*2dd0*/  BAR.SYNC.DEFER_BLOCKING 0x0 ;  /* 0x0000000000007b1d */ /* 0x000fe20000010000 */
[----:B-1----:R-:W-:-:S05]  /*2de0*/  IMAD.U32 R0, RZ, RZ, UR4 ;  /* 0x00000004ff007e24 */ /* 0x002fca000f8e00ff */
[----:B------:R-:W-:Y:S01]  /*2df0*/  VOTEU.ANY UP1, P1 ;  /* 0x00000000003f7886 */ /* 0x000fe20000820100 */
[----:B------:R-:W-:Y:S01]  /*2e00*/  VOTEU.ANY UP3, P1 ;  /* 0x00000000003f7886 */ /* 0x000fe20000860100 */
[----:B------:R-:W-:-:S03]  /*2e10*/  SHF.L.U32 R0, R0, 0x1f, RZ ;  /* 0x0000001f00007819 */ /* 0x000fc600000006ff */
[----:B------:R-:W-:Y:S01]  /*2e20*/  @UP1 UIADD3 UR9, UR18, 0x30000, URZ ;  /* 0x0003000012091890 */ /* 0x000fe2000fffe03f */
[----:B------:R-:W-:Y:S01]  /*2e30*/  @UP1 UMOV UR16, UR28 ;  /* 0x0000001c00101c82 */ /* 0x000fe20008000000 */
[----:B------:R-:W-:Y:S01]  /*2e40*/  @UP1 UMOV UR17, UR29 ;  /* 0x0000001d00111c82 */ /* 0x000fe20008000000 */
[----:B------:R1:W-:Y:S01]  /*2e50*/  @UP2 UTMALDG.2D [UR12], [UR6] ;  /* 0x0000000c060025b4 */ /* 0x0003e20008008000 */
[----:B------:R3:W-:Y:S06]  /*2e60*/  MEMBAR.ALL.CTA ;  /* 0x0000000000007992 */ /* 0x0007ec0000008000 */
[----:B---3--:R-:W3:Y:S02]  /*2e70*/  FENCE.VIEW.ASYNC.S ;  /* 0x00000000000073c6 */ /* 0x008ee40000000000 */
[----:B---3--:R-:W-:Y:S06]  /*2e80*/  BAR.SYNC.DEFER_BLOCKING 0x0 ;  /* 0x0000000000007b1d */ /* 0x008fec0000010000 */
[----:B------:R1:W-:Y:S02]  /*2e90*/  @UP3 UTMALDG.2D [UR8], [UR16] ;  /* 0x00000008100035b4 */ /* 0x0003e40008008000 */
[----:B------:R-:W-:Y:S06]  /*2ea0*/  BAR.SYNC.DEFER_BLOCKING 0x0 ;  /* 0x0000000000007b1d */ /* 0x000fec0000010000 */
[----:B------:R-:W3:Y:S02]  /*2eb0*/  SYNCS.PHASECHK.TRANS64.TRYWAIT P0, [UR18+0x30000], R0 ;  /* 0x03000000ff0075a7 */ /* 0x000ee40008000152 */
[----:B-1-3--:R-:W-:Y:S05]  /*2ec0*/  @!P0 BRA `(.L_x_48) ;  /* 0x00000020009c8947 */ /* 0x00afea0003800000 */
.L_x_50:
[----:B------:R-:W-:Y:S01]  /*2ed0*/  STL.64 [R1+0x268], R150 ;  /* 0x0002689601007387 */ /* 0x000fe20000100a00 */
[----:B------:R-:W-:Y:S01]  /*2ee0*/  USHF.R.U32.HI UR18, URZ, 0x4, UR8 ;  /* 0x000000043f127899 */ /* 0x000fe20008011608 */
[----:B------:R-:W1:Y:S02]  /*2ef0*/  LDC R0, c[0x0][0x230] ;  /* 0x00008c00ff007b82 */ /* 0x000e640000000800 */
[----:B------:R-:W-:Y:S04]  /*2f00*/  STL.64 [R1+0x260], R148 ;  /* 0x0002609401007387 */ /* 0x000fe80000100a00 */
        /* <DEDUP_REMOVED lines=11> */
[----:B------:R3:W-:Y:S04]  /*2fc0*/  STL.64 [R1+0x200], R124 ;  /* 0x0002007c01007387 */ /* 0x0007e80000100a00 */
[----:B---3--:R-:W3:Y:S04]  /*2fd0*/  LDL.LU.64 R124, [R1] ;  /* 0x00000000017c7983 */ /* 0x008ee80000300a00 */
[----:B------:R-:W3:Y:S04]  /*2fe0*/  LDL.LU.64 R126, [R1+0x8] ;  /* 0x00000800017e7983 */ /* 0x000ee80000300a00 */
        /* <DEDUP_REMOVED lines=61> */
[----:B------:R-:W3:Y:S01]  /*33c0*/  LDL.LU.64 R250, [R1+0x1f8] ;  /* 0x0001f80001fa7983 */ /* 0x000ee20000300a00 */
[----:B------:R-:W-:-:S02]  /*33d0*/  USHF.R.U32.HI UR16, URZ, 0x4, UR12 ;  /* 0x000000043f107899 */ /* 0x000fc4000801160c */
[----:B------:R-:W-:Y:S02]  /*33e0*/  USGXT.U32 UR18, UR18, 0xe ;  /* 0x0000000e1212789a */ /* 0x000fe40008000000 */
[----:B------:R-:W-:Y:S01]  /*33f0*/  USGXT.U32 UR16, UR16, 0xe ;  /* 0x0000000e1010789a */ /* 0x000fe20008000000 */
[----:B------:R-:W-:Y:S01]  /*3400*/  UMOV UR19, 0x40000040 ;  /* 0x4000004000137882 */ /* 0x000fe20000000000 */
[----:B------:R-:W-:Y:S01]  /*3410*/  UMOV UR17, 0x40000040 ;  /* 0x4000004000117882 */ /* 0x000fe20000000000 */
[----:B------:R-:W-:Y:S02]  /*3420*/  UIADD3 UR22, UP1, UR18, 0x2, URZ ;  /* 0x0000000212167890 */ /* 0x000fe4000ff3e03f */
[----:B------:R-:W-:Y:S01]  /*3430*/  UIADD3 UR20, UP0, UR16, 0x2, URZ ;  /* 0x0000000210147890 */ /* 0x000fe2000ff1e03f */
[----:B------:R-:W-:Y:S01]  /*3440*/  UMOV UR6, URZ ;  /* 0x0000003f00067c82 */ /* 0x000fe20008000000 */
[----:B------:R-:W-:Y:S02]  /*3450*/  UMOV UR7, URZ ;  /* 0x0000003f00077c82 */ /* 0x000fe40008000000 */
[----:B------:R-:W-:-:S02]  /*3460*/  UIADD3.X UR21, UR6, 0x40000040, URZ, UP0, !UPT ;  /* 0x4000004006157890 */ /* 0x000fc400087fe43f */
[----:B------:R-:W-:Y:S02]  /*3470*/  UIADD3.X UR23, UR7, 0x40000040, URZ, UP1, !UPT ;  /* 0x4000004007177890 */ /* 0x000fe40008ffe43f */
[----:B------:R-:W-:Y:S02]  /*3480*/  UIADD3.64 UR36, UR20, 0x2, URZ ;  /* 0x0000000214247897 */ /* 0x000fe4000fffe03f */
[----:B------:R-:W-:Y:S02]  /*3490*/  UIADD3.64 UR38, UR22, 0x2, URZ ;  /* 0x0000000216267897 */ /* 0x000fe4000fffe03f */
[----:B------:R-:W-:Y:S02]  /*34a0*/  UIADD3.64 UR34, UR22, 0x4, URZ ;  /* 0x0000000416227897 */ /* 0x000fe4000fffe03f */
[----:B------:R-:W-:Y:S01]  /*34b0*/  UIADD3.64 UR32, UR20, 0x4, URZ ;  /* 0x0000000414207897 */ /* 0x000fe2000fffe03f */
[----:B---3--:R-:W-:-:S06]  /*34c0*/  WARPGROUP.ARRIVE ;  /* 0x00000000000079c5 */ /* 0x008fcc0000000000 */
[----:B------:R-:W-:Y:S03]  /*34d0*/  HGMMA.64x256x16.F32.BF16 R124, gdesc[UR16], R124, gsb0 ;  /* 0x03e00000107c79f0 */ /* 0x000fe6000800187c */
[----:B------:R-:W-:Y:S02]  /*34e0*/  WARPGROUP.DEPBAR.LE gsb0, 0x0 ;  /* 0x00008000000079c5 */ /* 0x000fe40000010000 */
[----:B------:R-:W-:-:S15]  /*34f0*/  WARPGROUP.ARRIVE ;  /* 0x00000000000079c5 */ /* 0x000fde0000000000 */
[----:B------:R-:W-:-:S08]  /*3500*/  NOP ;  /* 0x0000000000007918 */ /* 0x000fd00000000000 */
        /* <DEDUP_REMOVED lines=10> */
[----:B------:R-:W-:Y:S04]  /*35b0*/  STL.64 [R1], R124 ;  /* 0x0000007c01007387 */ /* 0x000fe80000100a00 */
        /* <DEDUP_REMOVED lines=63> */
[----:B---3--:R-:W3:Y:S04]  /*39b0*/  LDL.LU.64 R150, [R1+0x268] ;  /* 0x0002680001967983 */ /* 0x008ee80000300a00 */
        /* <DEDUP_REMOVED lines=13> */
[----:B------:R-:W-:-:S02]  /*3a90*/  UIADD3.64 UR16, UR20, 0x1fe, URZ ;  /* 0x000001fe14107897 */ /* 0x000fc4000fffe03f */
[----:B------:R-:W-:Y:S02]  /*3aa0*/  UIADD3.64 UR36, UR20, 0x202, URZ ;  /* 0x0000020214247897 */ /* 0x000fe4000fffe03f */
[----:B------:R-:W-:Y:S02]  /*3ab0*/  UIADD3.64 UR32, UR20, 0x204, URZ ;  /* 0x0000020414207897 */ /* 0x000fe4000fffe03f */
[----:B------:R-:W-:Y:S02]  /*3ac0*/  UIADD3 UR14, UR14, 0x40, URZ ;  /* 0x000000400e0e7890 */ /* 0x000fe4000fffe03f */
[----:B------:R-:W-:-:S04]  /*3ad0*/  UIADD3 UR5, UR5, 0x1, URZ ;  /* 0x0000000105057890 */ /* 0x000fc8000fffe03f */
[----:B-1----:R-:W-:Y:S01]  /*3ae0*/  ISETP.LE.AND P0, PT, R0, UR14, PT ;  /* 0x0000000e00007c0c */ /* 0x002fe2000bf03270 */
[----:B------:R-:W-:-:S04]  /*3af0*/  UISETP.NE.U32.AND UP0, UPT, UR5, 0x4, UPT ;  /* 0x000000040500788c */ /* 0x000fc8000bf05070 */
[----:B------:R-:W-:Y:S02]  /*3b00*/  USEL UR6, URZ, 0x1, UP0 ;  /* 0x000000013f067887 */ /* 0x000fe40008000000 */
[----:B------:R-:W-:Y:S02]  /*3b10*/  USEL UR5, UR5, URZ, UP0 ;  /* 0x0000003f05057287 */ /* 0x000fe40008000000 */
[----:B------:R-:W-:Y:S01]  /*3b20*/  ULOP3.LUT UR4, UR4, UR6, URZ, 0x3c, !UPT ;  /* 0x0000000604047292 */ /* 0x000fe2000f8e3c3f */
[----:B---3--:R-:W-:-:S06]  /*3b30*/  WARPGROUP.ARRIVE ;  /* 0x00000000000079c5 */ /* 0x008fcc0000000000 */
[----:B------:R-:W-:Y:S01]  /*3b40*/  HGMMA.64x256x16.F32.BF16 R24, gdesc[UR16], R24, gsb0 ;  /* 0x03e00000101879f0 */ /* 0x000fe20008001818 */
[----:B------:R-:W-:Y:S01]  /*3b50*/  UIADD3.64 UR16, UR20, 0x200, URZ ;  /* 0x0000020014107897 */ /* 0x000fe2000fffe03f */
[----:B------:R-:W-:Y:S01]  /*3b60*/  UMOV UR18, UR22 ;  /* 0x0000001600127c82 */ /* 0x000fe20008000000 */
[----:B------:R-:W-:Y:S01]  /*3b70*/  UMOV UR19, UR23 ;  /* 0x0000001700137c82 */ /* 0x000fe20008000000 */
[----:B------:R-:W-:Y:S02]  /*3b80*/  WARPGROUP.DEPBAR.LE gsb0, 0x0 ;  /* 0x00008000000079c5 */ /* 0x000fe40000010000 */
[----:B------:R-:W-:-:S15]  /*3b90*/  WARPGROUP.ARRIVE ;  /* 0x00000000000079c5 */ /* 0x000fde0000000000 */
[----:B------:R-:W-:-:S07]  /*3ba0*/  NOP ;  /* 0x0000000000007918 */ /* 0x000fce0000000000 */
        /* <DEDUP_REMOVED lines=10> */
[----:B------:R-:W-:Y:S05]  /*3c50*/  @!P0 BRA `(.L_x_49) ;  /* 0xfffffff000188947 */ /* 0x000fea000383ffff */
.L_x_47:
[----:B------:R5:W-:Y:S04]  /*3c60*/  STL [R1+0x20c], R148 ;  /* 0x00020c9401007387 */ /* 0x000be80000100800 */
[----:B------:R-:W2:Y:S01]  /*3c70*/  LDL.LU R8, [R1] ;  /* 0x0000000001087983 */ /* 0x000ea20000300800 */
[----:B---3--:R-:W-:Y:S06]  /*3c80*/  BAR.SYNC.DEFER_BLOCKING 0x0 ;  /* 0x0000000000007b1d */ /* 0x008fec0000010000 */
[----:B-----5:R-:W2:Y:S04]  /*3c90*/  LDL.LU R148, [R1+0x4] ;  /* 0x0000040001947983 */ /* 0x020ea80000300800 */
[----:B------:R3:W-:Y:S04]  /*3ca0*/  STL [R1+0x208], R149 ;  /* 0x0002089501007387 */ /* 0x0007e80000100800 */
[----:B---3--:R-:W3:Y:S01]  /*3cb0*/  LDL.LU R149, [R1+0xc] ;  /* 0x00000c0001957983 */ /* 0x008ee20000300800 */
[----:B------:R-:W5:Y:S03]  /*3cc0*/  @!P2 SYNCS.CCTL.IV [UR24+0x30000] ;  /* 0x03000000ff00a9b1 */ /* 0x000f660008000018 */
[----:B------:R-:W3:Y:S04]  /*3cd0*/  LDL.LU R9, [R1+0x8] ;  /* 0x0000080001097983 */ /* 0x000ee80000300800 */
[----:B------:R1:W-:Y:S01]  /*3ce0*/  STL [R1+0x204], R150 ;  /* 0x0002049601007387 */ /* 0x0003e20000100800 */
[----:B-----5:R-:W-:Y:S06]  /*3cf0*/  BAR.SYNC.DEFER_BLOCKING 0x0 ;  /* 0x0000000000007b1d */ /* 0x020fec0000010000 */
[----:B-1----:R-:W5:Y:S04]  /*3d00*/  LDL.LU R150, [R1+0x14] ;  /* 0x0000140001967983 */ /* 0x002f680000300800 */
[----:B------:R-:W5:Y:S04]  /*3d10*/  LDL.LU R10, [R1+0x10] ;  /* 0x00001000010a7983 */ /* 0x000f680000300800 */
[----:B------:R1:W-:Y:S01]  /*3d20*/  STL [R1+0x200], R151 ;  /* 0x0002009701007387 */ /* 0x0003e20000100800 */
[----:B------:R-:W4:Y:S02]  /*3d30*/  @!P2 SYNCS.CCTL.IV [UR24+0x30008] ;  /* 0x03000800ff00a9b1 */ /* 0x000f240008000018 */
[----:B----4-:R-:W-:Y:S06]  /*3d40*/  BAR.SYNC.DEFER_BLOCKING 0x0 ;  /* 0x0000000000007b1d */ /* 0x010fec0000010000 */
[----:B-1----:R-:W4:Y:S04]  /*3d50*/  LDL.LU R151, [R1+0x1c] ;  /* 0x00001c0001977983 */ /* 0x002f280000300800 */
[----:B------:R-:W4:Y:S04]  /*3d60*/  LDL.LU R11, [R1+0x18] ;  /* 0x00001800010b7983 */ /* 0x000f280000300800 */
[----:B------:R-:W4:Y:S04]  /*3d70*/  LDL.LU R3, [R1+0x24] ;  /* 0x0000240001037983 */ /* 0x000f280000300800 */
[----:B------:R-:W4:Y:S04]  /*3d80*/  LDL.LU R4, [R1+0x20] ;  /* 0x0000200001047983 */ /* 0x000f280000300800 */
[----:B------:R-:W4:Y:S01]  /*3d90*/  LDL.LU R2, [R1+0x2c] ;  /* 0x00002c0001027983 */ /* 0x000f220000300800 */
[----:B------:R-:W1:Y:S03]  /*3da0*/  @!P2 SYNCS.CCTL.IV [UR24+0x30010] ;  /* 0x03001000ff00a9b1 */ /* 0x000e660008000018 */
[----:B------:R-:W4:Y:S04]  /*3db0*/  LDL.LU R5, [R1+0x28] ;  /* 0x0000280001057983 */ /* 0x000f280000300800 */
        /* <DEDUP_REMOVED lines=111> */
[----:B------:R-:W4:Y:S01]  /*44b0*/  LDL.LU R193, [R1+0x1e8] ;  /* 0x0001e80001c17983 */ /* 0x000f220000300800 */
[----:B--2---:R-:W-:-:S03]  /*44c0*/  F2FP.BF16.F32.PACK_AB R8, R148, R8 ;  /* 0x000000089408723e */ /* 0x004fc600000010ff */
[----:B------:R-:W2:Y:S01]  /*44d0*/  LDL.LU R198, [R1+0x1f4] ;  /* 0x0001f40001c67983 */ /* 0x000ea20000300800 */
[----:B---3--:R-:W-:-:S03]  /*44e0*/  F2FP.BF16.F32.PACK_AB R9, R149, R9 ;  /* 0x000000099509723e */ /* 0x008fc600000010ff */
[----:B------:R-:W2:Y:S01]  /*44f0*/  LDL.LU R194, [R1+0x1f0] ;  /* 0x0001f00001c27983 */ /* 0x000ea20000300800 */
[----:B-----5:R-:W-:-:S03]  /*4500*/  F2FP.BF16.F32.PACK_AB R10, R150, R10 ;  /* 0x0000000a960a723e */ /* 0x020fc600000010ff */
[----:B------:R-:W3:Y:S01]  /*4510*/  LDL.LU R196, [R1+0x1fc] ;  /* 0x0001fc0001c47983 */ /* 0x000ee20000300800 */
[----:B----4-:R-:W-:-:S03]  /*4520*/  F2FP.BF16.F32.PACK_AB R11, R151, R11 ;  /* 0x0000000b970b723e */ /* 0x010fc600000010ff */
[----:B------:R-:W3:Y:S04]  /*4530*/  LDL.LU R195, [R1+0x1f8] ;  /* 0x0001f80001c37983 */ /* 0x000ee80000300800 */
[----:B------:R-:W4:Y:S04]  /*4540*/  LDL.LU R148, [R1+0x20c] ;  /* 0x00020c0001947983 */ /* 0x000f280000300800 */
[----:B------:R-:W4:Y:S04]  /*4550*/  LDL.LU R149, [R1+0x208] ;  /* 0x0002080001957983 */ /* 0x000f280000300800 */
[----:B------:R-:W5:Y:S04]  /*4560*/  LDL.LU R150, [R1+0x204] ;  /* 0x0002040001967983 */ /* 0x000f680000300800 */
[----:B------:R-:W5:Y:S01]  /*4570*/  LDL.LU R151, [R1+0x200] ;  /* 0x0002000001977983 */ /* 0x000f620000300800 */
[----:B------:R-:W-:Y:S01]  /*4580*/  F2FP.BF16.F32.PACK_AB R4, R3, R4 ;  /* 0x000000040304723e */ /* 0x000fe200000010ff */
[----:B------:R-:W-:Y:S01]  /*4590*/  UMOV UR10, UR15 ;  /* 0x0000000f000a7c82 */ /* 0x000fe20008000000 */
[----:B------:R-:W-:Y:S01]  /*45a0*/  F2FP.BF16.F32.PACK_AB R5, R2, R5 ;  /* 0x000000050205723e */ /* 0x000fe200000010ff */
[----:B------:R-:W1:Y:S01]  /*45b0*/  S2R R3, SR_TID.X ;  /* 0x0000000000037919 */ /* 0x000e620000002100 */
[----:B------:R-:W-:-:S02]  /*45c0*/  F2FP.BF16.F32.PACK_AB R20, R242, R20 ;  /* 0x00000014f214723e */ /* 0x000fc400000010ff */
[----:B------:R-:W-:Y:S02]  /*45d0*/  ELECT P0, URZ, PT ;  /* 0x00000000003f782f */ /* 0x000fe40003800000 */
[----:B------:R-:W-:Y:S01]  /*45e0*/  F2FP.BF16.F32.PACK_AB R21, R241, R21 ;  /* 0x00000015f115723e */ /* 0x000fe200000010ff */
[----:B-1----:R-:W-:Y:S01]  /*45f0*/  BAR.SYNC.DEFER_BLOCKING 0x0 ;  /* 0x0000000000007b1d */ /* 0x002fe20000010000 */
[----:B------:R-:W-:Y:S02]  /*4600*/  F2FP.BF16.F32.PACK_AB R22, R240, R22 ;  /* 0x00000016f016723e */ /* 0x000fe400000010ff */
[----:B------:R-:W-:Y:S02]  /*4610*/  F2FP.BF16.F32.PACK_AB R23, R239, R23 ;  /* 0x00000017ef17723e */ /* 0x000fe400000010ff */
[----:B------:R-:W-:Y:S02]  /*4620*/  F2FP.BF16.F32.PACK_AB R24, R25, R24 ;  /* 0x000000181918723e */ /* 0x000fe400000010ff */
[----:B------:R-:W-:-:S02]  /*4630*/  F2FP.BF16.F32.PACK_AB R25, R27, R26 ;  /* 0x0000001a1b19723e */ /* 0x000fc400000010ff */
[----:B------:R-:W-:Y:S02]  /*4640*/  F2FP.BF16.F32.PACK_AB R56, R57, R56 ;  /* 0x000000383938723e */ /* 0x000fe400000010ff */
[----:B------:R-:W-:Y:S02]  /*4650*/  F2FP.BF16.F32.PACK_AB R26, R29, R28 ;  /* 0x0000001c1d1a723e */ /* 0x000fe400000010ff */
[----:B------:R-:W-:Y:S02]  /*4660*/  F2FP.BF16.F32.PACK_AB R27, R31, R30 ;  /* 0x0000001e1f1b723e */ /* 0x000fe400000010ff */
[----:B------:R-:W-:Y:S02]  /*4670*/  F2FP.BF16.F32.PACK_AB R57, R59, R58 ;  /* 0x0000003a3b39723e */ /* 0x000fe400000010ff */
[----:B------:R-:W-:Y:S02]  /*4680*/  F2FP.BF16.F32.PACK_AB R88, R89, R88 ;  /* 0x000000585958723e */ /* 0x000fe400000010ff */
[----:B------:R-:W-:-:S02]  /*4690*/  F2FP.BF16.F32.PACK_AB R58, R61, R60 ;  /* 0x0000003c3d3a723e */ /* 0x000fc400000010ff */
[----:B------:R-:W-:Y:S02]  /*46a0*/  F2FP.BF16.F32.PACK_AB R59, R63, R62 ;  /* 0x0000003e3f3b723e */ /* 0x000fe400000010ff */
[----:B------:R-:W-:Y:S01]  /*46b0*/  F2FP.BF16.F32.PACK_AB R89, R91, R90 ;  /* 0x0000005a5b59723e */ /* 0x000fe200000010ff */
[----:B------:R-:W1:Y:S01]  /*46c0*/  @!P2 SYNCS.CCTL.IV [UR24+0x30018] ;  /* 0x03001800ff00a9b1 */ /* 0x000e620008000018 */
[----:B------:R-:W-:Y:S02]  /*46d0*/  F2FP.BF16.F32.PACK_AB R120, R121, R120 ;  /* 0x000000787978723e */ /* 0x000fe400000010ff */
[----:B------:R-:W-:Y:S02]  /*46e0*/  F2FP.BF16.F32.PACK_AB R90, R93, R92 ;  /* 0x0000005c5d5a723e */ /* 0x000fe400000010ff */
[----:B------:R-:W-:Y:S02]  /*46f0*/  SHF.R.U32.HI R2, RZ, 0x5, R3 ;  /* 0x00000005ff027819 */ /* 0x000fe40000011603 */
[----:B------:R-:W-:-:S02]  /*4700*/  F2FP.BF16.F32.PACK_AB R164, R226, R164 ;  /* 0x000000a4e2a4723e */ /* 0x000fc400000010ff */
[----:B------:R-:W-:Y:S02]  /*4710*/  R2UR UR5, R2 ;  /* 0x00000000020572ca */ /* 0x000fe400000e0000 */
[----:B------:R-:W-:Y:S02]  /*4720*/  F2FP.BF16.F32.PACK_AB R91, R95, R94 ;  /* 0x0000005e5f5b723e */ /* 0x000fe400000010ff */
[----:B------:R-:W-:Y:S02]  /*4730*/  F2FP.BF16.F32.PACK_AB R165, R225, R165 ;  /* 0x000000a5e1a5723e */ /* 0x000fe400000010ff */
[----:B------:R-:W-:Y:S02]  /*4740*/  F2FP.BF16.F32.PACK_AB R121, R123, R122 ;  /* 0x0000007a7b79723e */ /* 0x000fe400000010ff */
[----:B------:R-:W-:Y:S02]  /*4750*/  F2FP.BF16.F32.PACK_AB R122, R125, R124 ;  /* 0x0000007c7d7a723e */ /* 0x000fe400000010ff */
[----:B------:R-:W-:-:S02]  /*4760*/  F2FP.BF16.F32.PACK_AB R123, R127, R126 ;  /* 0x0000007e7f7b723e */ /* 0x000fc400000010ff */
[----:B------:R-:W-:Y:S01]  /*4770*/  F2FP.BF16.F32.PACK_AB R166, R224, R166 ;  /* 0x000000a6e0a6723e */ /* 0x000fe200000010ff */
[----:B------:R-:W-:Y:S01]  /*4780*/  ULOP3.LUT UR5, UR5, 0x3, URZ, 0xc0, !UPT ;  /* 0x0000000305057892 */ /* 0x000fe2000f8ec03f */
[----:B------:R-:W-:Y:S02]  /*4790*/  F2FP.BF16.F32.PACK_AB R6, R252, R6 ;  /* 0x00000006fc06723e */ /* 0x000fe400000010ff */
[----:B------:R-:W-:Y:S01]  /*47a0*/  F2FP.BF16.F32.PACK_AB R7, R251, R7 ;  /* 0x00000007fb07723e */ /* 0x000fe200000010ff */
[----:B------:R-:W-:Y:S01]  /*47b0*/  ULEA UR9, UR5, UR11, 0x6 ;  /* 0x0000000b05097291 */ /* 0x000fe2000f8e303f */
[----:B------:R-:W-:Y:S01]  /*47c0*/  F2FP.BF16.F32.PACK_AB R152, R238, R152 ;  /* 0x00000098ee98723e */ /* 0x000fe200000010ff */
[----:B------:R-:W-:Y:S01]  /*47d0*/  ULEA UR8, UR5, UR24, 0xe ;  /* 0x0000001805087291 */ /* 0x000fe2000f8e703f */
        /* <DEDUP_REMOVED lines=88> */
[----:B------:R-:W-:Y:S01]  /*4d60*/  F2FP.BF16.F32.PACK_AB R190, R190, R0 ;  /* 0x00000000bebe723e */ /* 0x000fe200000010ff */
[----:B------:R-:W-:-:S05]  /*4d70*/  IMAD.SHL.U32 R0, R3, 0x80, RZ ;  /* 0x0000008003007824 */ /* 0x000fca00078e00ff */
[----:B------:R-:W-:Y:S02]  /*4d80*/  LOP3.LUT R0, R0, 0x780, RZ, 0xc0, !PT ;  /* 0x0000078000007812 */ /* 0x000fe400078ec0ff */
[----:B------:R-:W-:Y:S02]  /*4d90*/  F2FP.BF16.F32.PACK_AB R191, R200, R191 ;  /* 0x000000bfc8bf723e */ /* 0x000fe400000010ff */
[----:B------:R-:W-:Y:S01]  /*4da0*/  F2FP.BF16.F32.PACK_AB R192, R197, R192 ;  /* 0x000000c0c5c0723e */ /* 0x000fe200000010ff */
[----:B------:R-:W-:-:S05]  /*4db0*/  IMAD.SHL.U32 R197, R3, 0x10, RZ ;  /* 0x0000001003c57824 */ /* 0x000fca00078e00ff */
[----:B------:R-:W-:Y:S02]  /*4dc0*/  LOP3.LUT R0, R0, 0x70, R197, 0xf8, !PT ;  /* 0x0000007000007812 */ /* 0x000fe400078ef8c5 */
[----:B------:R-:W-:Y:S02]  /*4dd0*/  F2FP.BF16.F32.PACK_AB R193, R199, R193 ;  /* 0x000000c1c7c1723e */ /* 0x000fe400000010ff */
[----:B------:R-:W-:Y:S01]  /*4de0*/  LOP3.LUT R0, R0, 0x10, R3, 0x78, !PT ;  /* 0x0000001000007812 */ /* 0x000fe200078e7803 */
[----:B------:R-:W-:-:S05]  /*4df0*/  IMAD.SHL.U32 R3, R3, 0x40, RZ ;  /* 0x0000004003037824 */ /* 0x000fca00078e00ff */
[----:B------:R-:W-:Y:S02]  /*4e00*/  LOP3.LUT R0, R0, 0x1800, R3, 0xf8, !PT ;  /* 0x0000180000007812 */ /* 0x000fe400078ef803 */
[----:B--2---:R-:W-:Y:S02]  /*4e10*/  F2FP.BF16.F32.PACK_AB R194, R198, R194 ;  /* 0x000000c2c6c2723e */ /* 0x004fe400000010ff */
[C---:B------:R-:W-:Y:S01]  /*4e20*/  LOP3.LUT R3, R0.reuse, 0x20, RZ, 0x3c, !PT ;  /* 0x0000002000037812 */ /* 0x040fe200078e3cff */
[----:B------:R-:W-:Y:S01]  /*4e30*/  VIADD R2, R0, UR24 ;  /* 0x0000001800027c36 */ /* 0x000fe20008000000 */
[----:B---3--:R-:W-:-:S03]  /*4e40*/  F2FP.BF16.F32.PACK_AB R195, R196, R195 ;  /* 0x000000c3c4c3723e */ /* 0x008fc600000010ff */
[----:B------:R-:W-:Y:S01]  /*4e50*/  VIADD R3, R3, UR24 ;  /* 0x0000001803037c36 */ /* 0x000fe20008000000 */
[----:B-1----:R1:W-:Y:S04]  /*4e60*/  STSM.16.M88.4 [R2], R8 ;  /* 0x0000000802007844 */ /* 0x0023e80000000200 */
[----:B------:R-:W-:Y:S01]  /*4e70*/  STSM.16.M88.4 [R2+0x4000], R20 ;  /* 0x0040001402007844 */ /* 0x000fe20000000200 */
[----:B----4-:R-:W-:-:S03]  /*4e80*/  F2FP.BF16.F32.PACK_AB R146, R149, R148 ;  /* 0x000000949592723e */ /* 0x010fc600000010ff */
[----:B------:R-:W-:Y:S04]  /*4e90*/  STSM.16.M88.4 [R2+0x8000], R164 ;  /* 0x008000a402007844 */ /* 0x000fe80000000200 */
[----:B------:R-:W-:Y:S01]  /*4ea0*/  STSM.16.M88.4 [R2+0xc000], R180 ;  /* 0x00c000b402007844 */ /* 0x000fe20000000200 */
[----:B-----5:R-:W-:-:S03]  /*4eb0*/  F2FP.BF16.F32.PACK_AB R147, R151, R150 ;  /* 0x000000969793723e */ /* 0x020fc600000010ff */
[----:B------:R-:W-:Y:S01]  /*4ec0*/  STSM.16.M88.4 [R2+0x2000], R24 ;  /* 0x0020001802007844 */ /* 0x000fe20000000200 */
[C---:B-1----:R-:W-:Y:S02]  /*4ed0*/  LOP3.LUT R8, R0.reuse, 0x40, RZ, 0x3c, !PT ;  /* 0x0000004000087812 */ /* 0x042fe400078e3cff */
[----:B------:R-:W-:Y:S01]  /*4ee0*/  LOP3.LUT R0, R0, 0x60, RZ, 0x3c, !PT ;  /* 0x0000006000007812 */ /* 0x000fe200078e3cff */
[----:B------:R-:W-:Y:S02]  /*4ef0*/  STSM.16.M88.4 [R2+0x6000], R56 ;  /* 0x0060003802007844 */ /* 0x000fe40000000200 */
[----:B------:R-:W-:Y:S02]  /*4f00*/  VIADD R8, R8, UR24 ;  /* 0x0000001808087c36 */ /* 0x000fe40008000000 */
[----:B------:R-:W-:Y:S01]  /*4f10*/  STSM.16.M88.4 [R2+0xa000], R88 ;  /* 0x00a0005802007844 */ /* 0x000fe20000000200 */
[----:B------:R-:W-:-:S03]  /*4f20*/  VIADD R0, R0, UR24 ;  /* 0x0000001800007c36 */ /* 0x000fc60008000000 */
[----:B------:R-:W-:Y:S04]  /*4f30*/  STSM.16.M88.4 [R2+0xe000], R120 ;  /* 0x00e0007802007844 */ /* 0x000fe80000000200 */
[----:B------:R-:W-:Y:S04]  /*4f40*/  STSM.16.M88.4 [R3], R4 ;  /* 0x0000000403007844 */ /* 0x000fe80000000200 */
[----:B------:R-:W-:Y:S04]  /*4f50*/  STSM.16.M88.4 [R3+0x4000], R152 ;  /* 0x0040009803007844 */ /* 0x000fe80000000200 */
[----:B------:R-:W-:Y:S04]  /*4f60*/  STSM.16.M88.4 [R3+0x8000], R168 ;  /* 0x008000a803007844 */ /* 0x000fe80000000200 */
[----:B------:R-:W-:Y:S04]  /*4f70*/  STSM.16.M88.4 [R3+0xc000], R184 ;  /* 0x00c000b803007844 */ /* 0x000fe80000000200 */
[----:B------:R-:W-:Y:S04]  /*4f80*/  STSM.16.M88.4 [R3+0x2000], R32 ;  /* 0x0020002003007844 */ /* 0x000fe80000000200 */
[----:B------:R-:W-:Y:S04]  /*4f90*/  STSM.16.M88.4 [R3+0x6000], R64 ;  /* 0x0060004003007844 */ /* 0x000fe80000000200 */
[----:B------:R-:W-:Y:S04]  /*4fa0*/  STSM.16.M88.4 [R3+0xa000], R96 ;  /* 0x00a0006003007844 */ /* 0x000fe80000000200 */
        /* <DEDUP_REMOVED lines=16> */
[----:B------:R-:W-:Y:S01]  /*50b0*/  STSM.16.M88.4 [R0+0xe000], R144 ;  /* 0x00e0009000007844 */ /* 0x000fe20000000200 */
[----:B------:R1:W-:Y:S06]  /*50c0*/  MEMBAR.ALL.CTA ;  /* 0x0000000000007992 */ /* 0x0003ec0000008000 */
[----:B-1----:R-:W1:Y:S02]  /*50d0*/  FENCE.VIEW.ASYNC.S ;  /* 0x00000000000073c6 */ /* 0x002e640000000000 */
[----:B-1----:R-:W-:Y:S06]  /*50e0*/  BAR.SYNC.DEFER_BLOCKING 0x0 ;  /* 0x0000000000007b1d */ /* 0x002fec0000010000 */
[----:B------:R1:W-:Y:S01]  /*50f0*/  UTMASTG.2D [UR8], [UR30] ;  /* 0x000000081e0073b5 */ /* 0x0003e20008008000 */
[----:B------:R0:W-:Y:S01]  /*5100*/  UTMACMDFLUSH ;  /* 0x00000000000079b7 */ /* 0x0001e20000000000 */
[----:B------:R-:W-:-:S04]  /*5110*/  DEPBAR.LE SB0, 0x0 ;  /* 0x000080000000791a */ /* 0x000fc80000000000 */
[----:B------:R-:W-:Y:S06]  /*5120*/  BAR.SYNC.DEFER_BLOCKING 0x0 ;  /* 0x0000000000007b1d */ /* 0x000fec0000010000 */
[----:B-1----:R-:W-:Y:S05]  /*5130*/  EXIT ;  /* 0x000000000000794d */ /* 0x002fea0003800000 */
.L_x_48:
[----:B------:R-:W1:Y:S02]  /*5140*/  SYNCS.PHASECHK.TRANS64.TRYWAIT P0, [UR18+0x30000], R0 ;  /* 0x03000000ff0075a7 */ /* 0x000e640008000152 */
[----:B-1----:R-:W-:Y:S05]  /*5150*/  @!P0 BRA `(.L_x_48) ;  /* 0xfffffffc00f88947 */ /* 0x002fea000383ffff */
[----:B------:R-:W-:Y:S05]  /*5160*/  BRA `(.L_x_50) ;  /* 0xffffffdc00587947 */ /* 0x000fea000383ffff */
.L_x_51:
[----:B------:R-:W-:-:S00]  /*5170*/  BRA `(.L_x_51) ;  /* 0xfffffffc00fc7947 */ /* 0x000fc0000383ffff */
[----:B------:R-:W-:-:S00]  /*5180*/  NOP ;  /* 0x0000000000007918 */ /* 0x000fc00000000000 */
[----:B------:R-:W-:-:S00]  /*5190*/  NOP ;  /* 0x0000000000007918 */ /* 0x000fc00000000000 */
[----:B------:R-:W-:-:S00]  /*51a0*/  NOP ;  /* 0x0000000000007918 */ /* 0x000fc00000000000 */
[----:B------:R-:W-:-:S00]  /*51b0*/  NOP ;  /* 0x0000000000007918 */ /* 0x000fc00000000000 */
[----:B------:R-:W-:-:S00]  /*51c0*/  NOP ;  /* 0x0000000000007918 */ /* 0x000fc00000000000 */
[----:B------:R-:W-:-:S00]  /*51d0*/  NOP ;  /* 0x0000000000007918 */ /* 0x000fc00000000000 */
[----:B------:R-:W-:-:S00]  /*51e0*/  NOP ;  /* 0x0000000000007918 */ /* 0x000fc00000000000 */
[----:B------:R-:W-:-:S00]  /*51f0*/  NOP ;  /* 0x0000000000007918 */ /* 0x000fc00000000000 */
.L_x_52:


//--------------------- .nv.shared.gluon_wgmma    --------------------------
	.section	.nv.shared.gluon_wgmma,"aw",@nobits
	.sectionflags	@""
	.align	16
	.zero		1024


//--------------------- .nv.shared.reserved.0     --------------------------
	.section	.nv.shared.reserved.0,"aw",@nobits
	.weak		__nv_reservedSMEM_offset_0_alias
	.size		__nv_reservedSMEM_offset_0_alias, 0, 0
	.other		__nv_reservedSMEM_offset_0_alias,@"STO_CUDA_RESERVED_SHARED STV_DEFAULT"
__nv_reservedSMEM_offset_0_alias:
	.zero		0


//--------------------- .nv.constant0.gluon_wgmma --------------------------
	.section	.nv.constant0.gluon_wgmma,"a",@progbits
	.sectionflags	@""
	.align	4
.nv.constant0.gluon_wgmma:
	.zero		608


//--------------------- SYMBOLS --------------------------

	.type		.nv.reservedSmem.offset0,@object
	.size		.nv.reservedSmem.offset0,0x4
